// auto-generated by cutlass_sweep.gemm — config: {"arch": "sm_90", "cluster_m": 2, "cluster_n": 1, "dtype": "e4m3", "dtype_b": "e4m3", "layout": "nt", "stages": 0, "tile_k": 128, "tile_m": 512, "tile_n": 8}
#include "cutlass/cutlass.h"
#include "cutlass/gemm/collective/collective_builder.hpp"
#include "cutlass/gemm/device/gemm_universal_adapter.h"
#include "cutlass/gemm/kernel/gemm_universal.hpp"
#include "cutlass/epilogue/collective/collective_builder.hpp"

using ElemA = cutlass::float_e4m3_t;
using ElemB = cutlass::float_e4m3_t;
using ElemCD = cutlass::float_e4m3_t;
using Acc  = float;
using TileShape    = cute::Shape<cute::_512, cute::_8, cute::_128>;
using ClusterShape = cute::Shape<cute::_2, cute::_1, cute::_1>;

using CollectiveEpilogue = typename cutlass::epilogue::collective::CollectiveBuilder<
    cutlass::arch::Sm90, cutlass::arch::OpClassTensorOp,
    TileShape, ClusterShape,
    cutlass::epilogue::collective::EpilogueTileAuto,
    Acc, Acc,
    ElemCD, cutlass::layout::RowMajor, 128 / cutlass::sizeof_bits<ElemCD>::value,
    ElemCD, cutlass::layout::RowMajor, 128 / cutlass::sizeof_bits<ElemCD>::value,
    cutlass::epilogue::collective::EpilogueScheduleAuto
  >::CollectiveOp;

using CollectiveMainloop = typename cutlass::gemm::collective::CollectiveBuilder<
    cutlass::arch::Sm90, cutlass::arch::OpClassTensorOp,
    ElemA, cutlass::layout::RowMajor, 128 / cutlass::sizeof_bits<ElemA>::value,
    ElemB, cutlass::layout::ColumnMajor, 128 / cutlass::sizeof_bits<ElemB>::value,
    Acc,
    TileShape, ClusterShape,
    cutlass::gemm::collective::StageCountAutoCarveout<static_cast<int>(sizeof(typename CollectiveEpilogue::SharedStorage))>,
    cutlass::gemm::collective::KernelScheduleAuto
  >::CollectiveOp;

using GemmKernel = cutlass::gemm::kernel::GemmUniversal<
    cute::Shape<int,int,int,int>,
    CollectiveMainloop,
    CollectiveEpilogue
>;
using Gemm = cutlass::gemm::device::GemmUniversalAdapter<GemmKernel>;

// Force the device kernel symbol into the cubin without needing a host main.
auto* _anchor = &cutlass::device_kernel<GemmKernel>;


// ===== COMPILED SASS (sm_90a) =====

	.target	sm_90a

	.elftype	@"ET_EXEC"


//--------------------- .note.nv.tkinfo           --------------------------
	.section	.note.nv.tkinfo,"",@"SHT_NOTE"
	.sectionflags	@"SHF_NOTE_NV_TKINFO"
	.tkinfo
        /*0018*/ 	.word	0x00000002
        /*0030*/ 	.string	""
        /*0030*/ 	.string	"ptxas"
        /*0030*/ 	.string	"Cuda compilation tools, release 13.0, V13.0.88"
        /*0030*/ 	.string	"Build cuda_13.0.r13.0/compiler.36424714_0"
        /*0030*/ 	.string	"-arch sm_90a -m 64 "



//--------------------- .note.nv.cuinfo           --------------------------
	.section	.note.nv.cuinfo,"",@"SHT_NOTE"
	.sectionflags	@"SHF_NOTE_NV_CUINFO"
        /*0018*/ 	.short	0x0002
        /*001a*/ 	.short	0x005a
        /*001c*/ 	.short	0x0082
	.zero		2


//--------------------- .nv.info                  --------------------------
	.section	.nv.info,"",@"SHT_CUDA_INFO"
	.align	4


	//----- nvinfo : EIATTR_REGCOUNT
	.align		4
        /*0000*/ 	.byte	0x04, 0x2f
        /*0002*/ 	.short	(.L_12 - .L_11)
	.align		4
.L_11:
        /*0004*/ 	.word	index@(_ZN7cutlass13device_kernelINS_4gemm6kernel13GemmUniversalIN4cute5tupleIJiiiiEEENS1_10collective13CollectiveMmaINS1_37MainloopSm90TmaGmmaWarpSpecializedFP8ILi3ENS5_IJNS4_1CILi2EEENSA_ILi1EEESC_EEENS1_35KernelTmaWarpSpecializedCooperativeEEENS5_IJNSA_ILi512EEENSA_ILi8EEENSA_ILi128EEEEEENS_12float_e4m3_tENS5_IJlSC_lEEESK_SL_NS4_8TiledMMAINS4_8MMA_AtomIJNS4_4SM904GMMA29MMA_64x8x32_F32E4M3E4M3_SS_TNILNSP_7ScaleInE1ELSR_1EEEEEENS4_6LayoutISD_NS5_IJSC_NSA_ILi0EEESV_EEEEENS5_IJNS4_10UnderscoreESY_SY_EEEEENS4_13SM90_TMA_LOADENS4_14ComposedLayoutINS4_7SwizzleILi3ELi4ELi3EEENS4_18smem_ptr_flag_bitsILi8EEENSU_INS5_IJSH_SI_EEENS5_IJSI_SC_EEEEEEEvNS4_8identityENS4_23SM90_TMA_LOAD_MULTICASTES1A_vS1B_EENS_8epilogue10collective6detail29Sm90TmaWarpSpecializedAdapterINS1F_15DefaultEpilogueISK_SL_SL_NS1E_6thread17LinearCombinationISK_Li1EffLNS1J_9ScaleType4KindE0ELNS_15FloatRoundStyleE2ESK_EENS1_15EpilogueDefaultEEEEEvvEEEEvNT_6ParamsE)
        /*0008*/ 	.word	0x000000a8


	//----- nvinfo : EIATTR_FRAME_SIZE
	.align		4
.L_12:
        /*000c*/ 	.byte	0x04, 0x11
        /*000e*/ 	.short	(.L_14 - .L_13)
	.align		4
.L_13:
        /*0010*/ 	.word	index@(_ZN7cutlass13device_kernelINS_4gemm6kernel13GemmUniversalIN4cute5tupleIJiiiiEEENS1_10collective13CollectiveMmaINS1_37MainloopSm90TmaGmmaWarpSpecializedFP8ILi3ENS5_IJNS4_1CILi2EEENSA_ILi1EEESC_EEENS1_35KernelTmaWarpSpecializedCooperativeEEENS5_IJNSA_ILi512EEENSA_ILi8EEENSA_ILi128EEEEEENS_12float_e4m3_tENS5_IJlSC_lEEESK_SL_NS4_8TiledMMAINS4_8MMA_AtomIJNS4_4SM904GMMA29MMA_64x8x32_F32E4M3E4M3_SS_TNILNSP_7ScaleInE1ELSR_1EEEEEENS4_6LayoutISD_NS5_IJSC_NSA_ILi0EEESV_EEEEENS5_IJNS4_10UnderscoreESY_SY_EEEEENS4_13SM90_TMA_LOADENS4_14ComposedLayoutINS4_7SwizzleILi3ELi4ELi3EEENS4_18smem_ptr_flag_bitsILi8EEENSU_INS5_IJSH_SI_EEENS5_IJSI_SC_EEEEEEEvNS4_8identityENS4_23SM90_TMA_LOAD_MULTICASTES1A_vS1B_EENS_8epilogue10collective6detail29Sm90TmaWarpSpecializedAdapterINS1F_15DefaultEpilogueISK_SL_SL_NS1E_6thread17LinearCombinationISK_Li1EffLNS1J_9ScaleType4KindE0ELNS_15FloatRoundStyleE2ESK_EENS1_15EpilogueDefaultEEEEEvvEEEEvNT_6ParamsE)
        /*0014*/ 	.word	0x00000000


	//----- nvinfo : EIATTR_MIN_STACK_SIZE
	.align		4
.L_14:
        /*0018*/ 	.byte	0x04, 0x12
        /*001a*/ 	.short	(.L_16 - .L_15)
	.align		4
.L_15:
        /*001c*/ 	.word	index@(_ZN7cutlass13device_kernelINS_4gemm6kernel13GemmUniversalIN4cute5tupleIJiiiiEEENS1_10collective13CollectiveMmaINS1_37MainloopSm90TmaGmmaWarpSpecializedFP8ILi3ENS5_IJNS4_1CILi2EEENSA_ILi1EEESC_EEENS1_35KernelTmaWarpSpecializedCooperativeEEENS5_IJNSA_ILi512EEENSA_ILi8EEENSA_ILi128EEEEEENS_12float_e4m3_tENS5_IJlSC_lEEESK_SL_NS4_8TiledMMAINS4_8MMA_AtomIJNS4_4SM904GMMA29MMA_64x8x32_F32E4M3E4M3_SS_TNILNSP_7ScaleInE1ELSR_1EEEEEENS4_6LayoutISD_NS5_IJSC_NSA_ILi0EEESV_EEEEENS5_IJNS4_10UnderscoreESY_SY_EEEEENS4_13SM90_TMA_LOADENS4_14ComposedLayoutINS4_7SwizzleILi3ELi4ELi3EEENS4_18smem_ptr_flag_bitsILi8EEENSU_INS5_IJSH_SI_EEENS5_IJSI_SC_EEEEEEEvNS4_8identityENS4_23SM90_TMA_LOAD_MULTICASTES1A_vS1B_EENS_8epilogue10collective6detail29Sm90TmaWarpSpecializedAdapterINS1F_15DefaultEpilogueISK_SL_SL_NS1E_6thread17LinearCombinationISK_Li1EffLNS1J_9ScaleType4KindE0ELNS_15FloatRoundStyleE2ESK_EENS1_15EpilogueDefaultEEEEEvvEEEEvNT_6ParamsE)
        /*0020*/ 	.word	0x00000000
.L_16:


//--------------------- .nv.compat                --------------------------
	.section	.nv.compat,"",@"SHT_CUDA_COMPAT_INFO"
	.align	4
        /*0000*/ 	.byte	0x02, 0x09, 0x01, 0x00, 0x02, 0x02, 0x04, 0x00, 0x02, 0x05, 0x05, 0x00, 0x03, 0x07, 0x01, 0x01
        /*0010*/ 	.byte	0x02, 0x03, 0x01, 0x00, 0x02, 0x06, 0x01, 0x00, 0x04, 0x0b, 0x08, 0x00, 0x00, 0x00, 0x00, 0x00
        /*0020*/ 	.byte	0x00, 0x00, 0x00, 0x00


//--------------------- .nv.info._ZN7cutlass13device_kernelINS_4gemm6kernel13GemmUniversalIN4cute5tupleIJiiiiEEENS1_10collective13CollectiveMmaINS1_37MainloopSm90TmaGmmaWarpSpecializedFP8ILi3ENS5_IJNS4_1CILi2EEENSA_ILi1EEESC_EEENS1_35KernelTmaWarpSpecializedCooperativeEEENS5_IJNSA_ILi512EEENSA_ILi8EEENSA_ILi128EEEEEENS_12float_e4m3_tENS5_IJlSC_lEEESK_SL_NS4_8TiledMMAINS4_8MMA_AtomIJNS4_4SM904GMMA29MMA_64x8x32_F32E4M3E4M3_SS_TNILNSP_7ScaleInE1ELSR_1EEEEEENS4_6LayoutISD_NS5_IJSC_NSA_ILi0EEESV_EEEEENS5_IJNS4_10UnderscoreESY_SY_EEEEENS4_13SM90_TMA_LOADENS4_14ComposedLayoutINS4_7SwizzleILi3ELi4ELi3EEENS4_18smem_ptr_flag_bitsILi8EEENSU_INS5_IJSH_SI_EEENS5_IJSI_SC_EEEEEEEvNS4_8identityENS4_23SM90_TMA_LOAD_MULTICASTES1A_vS1B_EENS_8epilogue10collective6detail29Sm90TmaWarpSpecializedAdapterINS1F_15DefaultEpilogueISK_SL_SL_NS1E_6thread17LinearCombinationISK_Li1EffLNS1J_9ScaleType4KindE0ELNS_15FloatRoundStyleE2ESK_EENS1_15EpilogueDefaultEEEEEvvEEEEvNT_6ParamsE --------------------------
	.section	.nv.info._ZN7cutlass13device_kernelINS_4gemm6kernel13GemmUniversalIN4cute5tupleIJiiiiEEENS1_10collective13CollectiveMmaINS1_37MainloopSm90TmaGmmaWarpSpecializedFP8ILi3ENS5_IJNS4_1CILi2EEENSA_ILi1EEESC_EEENS1_35KernelTmaWarpSpecializedCooperativeEEENS5_IJNSA_ILi512EEENSA_ILi8EEENSA_ILi128EEEEEENS_12float_e4m3_tENS5_IJlSC_lEEESK_SL_NS4_8TiledMMAINS4_8MMA_AtomIJNS4_4SM904GMMA29MMA_64x8x32_F32E4M3E4M3_SS_TNILNSP_7ScaleInE1ELSR_1EEEEEENS4_6LayoutISD_NS5_IJSC_NSA_ILi0EEESV_EEEEENS5_IJNS4_10UnderscoreESY_SY_EEEEENS4_13SM90_TMA_LOADENS4_14ComposedLayoutINS4_7SwizzleILi3ELi4ELi3EEENS4_18smem_ptr_flag_bitsILi8EEENSU_INS5_IJSH_SI_EEENS5_IJSI_SC_EEEEEEEvNS4_8identityENS4_23SM90_TMA_LOAD_MULTICASTES1A_vS1B_EENS_8epilogue10collective6detail29Sm90TmaWarpSpecializedAdapterINS1F_15DefaultEpilogueISK_SL_SL_NS1E_6thread17LinearCombinationISK_Li1EffLNS1J_9ScaleType4KindE0ELNS_15FloatRoundStyleE2ESK_EENS1_15EpilogueDefaultEEEEEvvEEEEvNT_6ParamsE,"",@"SHT_CUDA_INFO"
	.sectionflags	@""
	.align	4


	//----- nvinfo : EIATTR_CUDA_API_VERSION
	.align		4
        /*0000*/ 	.byte	0x04, 0x37
        /*0002*/ 	.short	(.L_18 - .L_17)
.L_17:
        /*0004*/ 	.word	0x00000082


	//----- nvinfo : EIATTR_KPARAM_INFO
	.align		4
.L_18:
        /*0008*/ 	.byte	0x04, 0x17
        /*000a*/ 	.short	(.L_20 - .L_19)
.L_19:
        /*000c*/ 	.word	0x00000000
        /*0010*/ 	.short	0x0000
        /*0012*/ 	.short	0x0070
        /*0014*/ 	.byte	0x00, 0xf0, 0x01, 0x10


	//----- nvinfo : EIATTR_SPARSE_MMA_MASK
	.align		4
.L_20:
        /*0018*/ 	.byte	0x03, 0x50
        /*001a*/ 	.short	0x0000


	//----- nvinfo : EIATTR_MAXREG_COUNT
	.align		4
        /*001c*/ 	.byte	0x03, 0x1b
        /*001e*/ 	.short	0x00a8


	//----- nvinfo : EIATTR_NUM_BARRIERS
	.align		4
        /*0020*/ 	.byte	0x02, 0x4c
        /*0022*/ 	.byte	0x01
	.zero		1


	//----- nvinfo : EIATTR_MERCURY_ISA_VERSION
	.align		4
        /*0024*/ 	.byte	0x03, 0x5f
        /*0026*/ 	.short	0x0101


	//----- nvinfo : EIATTR_INT_WARP_WIDE_INSTR_OFFSETS
	.align		4
        /*0028*/ 	.byte	0x04, 0x31
        /*002a*/ 	.short	(.L_22 - .L_21)


	//   ....[0]....
.L_21:
        /*002c*/ 	.word	0x00000480


	//   ....[1]....
        /*0030*/ 	.word	0x000004a0


	//   ....[2]....
        /*0034*/ 	.word	0x00000640


	//----- nvinfo : EIATTR_COOP_GROUP_MASK_REGIDS
	.align		4
.L_22:
        /*0038*/ 	.byte	0x04, 0x29
        /*003a*/ 	.short	(.L_24 - .L_23)


	//   ....[0]....
.L_23:
        /*003c*/ 	.word	0xffffffff


	//   ....[1]....
        /*0040*/ 	.word	0xffffffff


	//   ....[2]....
        /*0044*/ 	.word	0xffffffff


	//   ....[3]....
        /*0048*/ 	.word	0xffffffff


	//   ....[4]....
        /*004c*/ 	.word	0xffffffff


	//   ....[5]....
        /*0050*/ 	.word	0xffffffff


	//----- nvinfo : EIATTR_COOP_GROUP_INSTR_OFFSETS
	.align		4
.L_24:
        /*0054*/ 	.byte	0x04, 0x28
        /*0056*/ 	.short	(.L_26 - .L_25)


	//   ....[0]....
.L_25:
        /*0058*/ 	.word	0x00000060


	//   ....[1]....
        /*005c*/ 	.word	0x00000070


	//   ....[2]....
        /*0060*/ 	.word	0x00000130


	//   ....[3]....
        /*0064*/ 	.word	0x000002b0


	//   ....[4]....
        /*0068*/ 	.word	0x000007d0


	//   ....[5]....
        /*006c*/ 	.word	0x00001270


	//----- nvinfo : EIATTR_REG_RECONFIG
	.align		4
.L_26:
        /*0070*/ 	.byte	0x01, 0x54
	.zero		2


	//----- nvinfo : EIATTR_MBARRIER_INSTR_OFFSETS
	.align		4
        /*0074*/ 	.byte	0x04, 0x39
        /*0076*/ 	.short	(.L_28 - .L_27)


	//   ....[0]....
.L_27:
        /*0078*/ 	.word	0x00000230
        /*007c*/ 	.word	0x000000ff
        /*0080*/ 	.word	0x00000000
        /*0084*/ 	.short	0x0100
        /*0086*/ 	.byte	0x08
	.zero		1


	//   ....[1]....
        /*0088*/ 	.word	0x00000240
        /*008c*/ 	.word	0x000000ff
        /*0090*/ 	.word	0x00000018
        /*0094*/ 	.short	0x0100
        /*0096*/ 	.byte	0x08
	.zero		1


	//   ....[2]....
        /*0098*/ 	.word	0x00000250
        /*009c*/ 	.word	0x000000ff
        /*00a0*/ 	.word	0x00000008
        /*00a4*/ 	.short	0x0100
        /*00a6*/ 	.byte	0x08
	.zero		1


	//   ....[3]....
        /*00a8*/ 	.word	0x00000260
        /*00ac*/ 	.word	0x000000ff
        /*00b0*/ 	.word	0x00000020
        /*00b4*/ 	.short	0x0100
        /*00b6*/ 	.byte	0x08
	.zero		1


	//   ....[4]....
        /*00b8*/ 	.word	0x00000270
        /*00bc*/ 	.word	0x000000ff
        /*00c0*/ 	.word	0x00000010
        /*00c4*/ 	.short	0x0100
        /*00c6*/ 	.byte	0x08
	.zero		1


	//   ....[5]....
        /*00c8*/ 	.word	0x00000280
        /*00cc*/ 	.word	0x000000ff
        /*00d0*/ 	.word	0x00000028
        /*00d4*/ 	.short	0x0100
        /*00d6*/ 	.byte	0x08
	.zero		1


	//   ....[6]....
        /*00d8*/ 	.word	0x000006d0
        /*00dc*/ 	.word	0x000000ff
        /*00e0*/ 	.word	0x00000040
        /*00e4*/ 	.short	0x0100
        /*00e6*/ 	.byte	0x06
	.zero		1


	//   ....[7]....
        /*00e8*/ 	.word	0x00000770
        /*00ec*/ 	.word	0x000000ff
        /*00f0*/ 	.word	0x00000048
        /*00f4*/ 	.short	0x0100
        /*00f6*/ 	.byte	0x06
	.zero		1


	//   ....[8]....
        /*00f8*/ 	.word	0x000014c0
        /*00fc*/ 	.word	0x000000ff
        /*0100*/ 	.word	0x00000000
        /*0104*/ 	.short	0x010a
        /*0106*/ 	.byte	0x06
	.zero		1


	//   ....[9]....
        /*0108*/ 	.word	0x00001500
        /*010c*/ 	.word	0x000000ff
        /*0110*/ 	.word	0x00000000
        /*0114*/ 	.short	0x010a
        /*0116*/ 	.byte	0x06
	.zero		1


	//   ....[10]....
        /*0118*/ 	.word	0x00001d90
        /*011c*/ 	.word	0x000000ff
        /*0120*/ 	.word	0x00000000
        /*0124*/ 	.short	0x010a
        /*0126*/ 	.byte	0x10
	.zero		1


	//   ....[11]....
        /*0128*/ 	.word	0x00001dd0
        /*012c*/ 	.word	0x000000ff
        /*0130*/ 	.word	0x00000000
        /*0134*/ 	.short	0x010a
        /*0136*/ 	.byte	0x10
	.zero		1


	//   ....[12]....
        /*0138*/ 	.word	0x000024d0
        /*013c*/ 	.word	0x00000013
        /*0140*/ 	.word	0x00000000
        /*0144*/ 	.short	0x0101
        /*0146*/ 	.byte	0x3f
	.zero		1


	//   ....[13]....
        /*0148*/ 	.word	0x00002870
        /*014c*/ 	.word	0x0000000a
        /*0150*/ 	.word	0x00000000
        /*0154*/ 	.short	0x0101
        /*0156*/ 	.byte	0x3f
	.zero		1


	//   ....[14]....
        /*0158*/ 	.word	0x00005b10
        /*015c*/ 	.word	0x00000015
        /*0160*/ 	.word	0x00000018
        /*0164*/ 	.short	0x010a
        /*0166*/ 	.byte	0x3f
	.zero		1


	//   ....[15]....
        /*0168*/ 	.word	0x00005e80
        /*016c*/ 	.word	0x00000005
        /*0170*/ 	.word	0x00000048
        /*0174*/ 	.short	0x0101
        /*0176*/ 	.byte	0x3f
	.zero		1


	//   ....[16]....
        /*0178*/ 	.word	0x000065e0
        /*017c*/ 	.word	0x00000007
        /*0180*/ 	.word	0x00000000
        /*0184*/ 	.short	0x010a
        /*0186*/ 	.byte	0x3f
	.zero		1


	//   ....[17]....
        /*0188*/ 	.word	0x00006660
        /*018c*/ 	.word	0x00000006
        /*0190*/ 	.word	0x00000000
        /*0194*/ 	.short	0x010a
        /*0196*/ 	.byte	0x3f
	.zero		1


	//   ....[18]....
        /*0198*/ 	.word	0x000066f0
        /*019c*/ 	.word	0x00000003
        /*01a0*/ 	.word	0x00000000
        /*01a4*/ 	.short	0x010a
        /*01a6*/ 	.byte	0x3f
	.zero		1


	//   ....[19]....
        /*01a8*/ 	.word	0x00006760
        /*01ac*/ 	.word	0x0000000a
        /*01b0*/ 	.word	0x00000000
        /*01b4*/ 	.short	0x010a
        /*01b6*/ 	.byte	0x3f
	.zero		1


	//   ....[20]....
        /*01b8*/ 	.word	0x000067c0
        /*01bc*/ 	.word	0x00000013
        /*01c0*/ 	.word	0x00000000
        /*01c4*/ 	.short	0x010a
        /*01c6*/ 	.byte	0x3f
	.zero		1


	//   ....[21]....
        /*01c8*/ 	.word	0x00006890
        /*01cc*/ 	.word	0x00000015
        /*01d0*/ 	.word	0x00000018
        /*01d4*/ 	.short	0x010a
        /*01d6*/ 	.byte	0x3f
	.zero		1


	//   ....[22]....
        /*01d8*/ 	.word	0x00006960
        /*01dc*/ 	.word	0x00000007
        /*01e0*/ 	.word	0x00000000
        /*01e4*/ 	.short	0x010a
        /*01e6*/ 	.byte	0x3f
	.zero		1


	//   ....[23]....
        /*01e8*/ 	.word	0x000069b0
        /*01ec*/ 	.word	0x00000006
        /*01f0*/ 	.word	0x00000000
        /*01f4*/ 	.short	0x010a
        /*01f6*/ 	.byte	0x3f
	.zero		1


	//----- nvinfo : EIATTR_NUM_MBARRIERS
	.align		4
.L_28:
        /*01f8*/ 	.byte	0x03, 0x38
        /*01fa*/ 	.short	0x0008


	//----- nvinfo : EIATTR_EXIT_INSTR_OFFSETS
	.align		4
        /*01fc*/ 	.byte	0x04, 0x1c
        /*01fe*/ 	.short	(.L_30 - .L_29)


	//   ....[0]....
.L_29:
        /*0200*/ 	.word	0x00000930


	//   ....[1]....
        /*0204*/ 	.word	0x00001110


	//   ....[2]....
        /*0208*/ 	.word	0x00005220


	//   ....[3]....
        /*020c*/ 	.word	0x00005780


	//   ....[4]....
        /*0210*/ 	.word	0x00006740


	//----- nvinfo : EIATTR_MAX_THREADS
	.align		4
.L_30:
        /*0214*/ 	.byte	0x04, 0x05
        /*0216*/ 	.short	(.L_32 - .L_31)
.L_31:
        /*0218*/ 	.word	0x00000180
        /*021c*/ 	.word	0x00000001
        /*0220*/ 	.word	0x00000001


	//----- nvinfo : EIATTR_CRS_STACK_SIZE
	.align		4
.L_32:
        /*0224*/ 	.byte	0x04, 0x1e
        /*0226*/ 	.short	(.L_34 - .L_33)
.L_33:
        /*0228*/ 	.word	0x00000000


	//----- nvinfo : EIATTR_CBANK_PARAM_SIZE
	.align		4
.L_34:
        /*022c*/ 	.byte	0x03, 0x19
        /*022e*/ 	.short	0x0470


	//----- nvinfo : EIATTR_PARAM_CBANK
	.align		4
        /*0230*/ 	.byte	0x04, 0x0a
        /*0232*/ 	.short	(.L_36 - .L_35)
	.align		4
.L_35:
        /*0234*/ 	.word	index@(.nv.constant0._ZN7cutlass13device_kernelINS_4gemm6kernel13GemmUniversalIN4cute5tupleIJiiiiEEENS1_10collective13CollectiveMmaINS1_37MainloopSm90TmaGmmaWarpSpecializedFP8ILi3ENS5_IJNS4_1CILi2EEENSA_ILi1EEESC_EEENS1_35KernelTmaWarpSpecializedCooperativeEEENS5_IJNSA_ILi512EEENSA_ILi8EEENSA_ILi128EEEEEENS_12float_e4m3_tENS5_IJlSC_lEEESK_SL_NS4_8TiledMMAINS4_8MMA_AtomIJNS4_4SM904GMMA29MMA_64x8x32_F32E4M3E4M3_SS_TNILNSP_7ScaleInE1ELSR_1EEEEEENS4_6LayoutISD_NS5_IJSC_NSA_ILi0EEESV_EEEEENS5_IJNS4_10UnderscoreESY_SY_EEEEENS4_13SM90_TMA_LOADENS4_14ComposedLayoutINS4_7SwizzleILi3ELi4ELi3EEENS4_18smem_ptr_flag_bitsILi8EEENSU_INS5_IJSH_SI_EEENS5_IJSI_SC_EEEEEEEvNS4_8identityENS4_23SM90_TMA_LOAD_MULTICASTES1A_vS1B_EENS_8epilogue10collective6detail29Sm90TmaWarpSpecializedAdapterINS1F_15DefaultEpilogueISK_SL_SL_NS1E_6thread17LinearCombinationISK_Li1EffLNS1J_9ScaleType4KindE0ELNS_15FloatRoundStyleE2ESK_EENS1_15EpilogueDefaultEEEEEvvEEEEvNT_6ParamsE)
        /*0238*/ 	.short	0x0210
        /*023a*/ 	.short	0x0470


	//----- nvinfo : EIATTR_SW_WAR
	.align		4
.L_36:
        /*023c*/ 	.byte	0x04, 0x36
        /*023e*/ 	.short	(.L_38 - .L_37)
.L_37:
        /*0240*/ 	.word	0x00000008
.L_38:


//--------------------- .nv.callgraph             --------------------------
	.section	.nv.callgraph,"",@"SHT_CUDA_CALLGRAPH"
	.align	4
	.sectionentsize	8
	.align		4
        /*0000*/ 	.word	0x00000000
	.align		4
        /*0004*/ 	.word	0xffffffff
	.align		4
        /*0008*/ 	.word	0x00000000
	.align		4
        /*000c*/ 	.word	0xfffffffe
	.align		4
        /*0010*/ 	.word	0x00000000
	.align		4
        /*0014*/ 	.word	0xfffffffd
	.align		4
        /*0018*/ 	.word	0x00000000
	.align		4
        /*001c*/ 	.word	0xfffffffc


//--------------------- .nv.constant4             --------------------------
	.section	.nv.constant4,"a",@progbits
	.align	8
	.align		8
.nv.constant4:
        /*0000*/ 	.dword	_ZN39_INTERNAL_4b8bc6ea_4_k_cu_0f9caf78_78574cuda3std3__45__cpo5beginE
	.align		8
        /*0008*/ 	.dword	_ZN39_INTERNAL_4b8bc6ea_4_k_cu_0f9caf78_78574cuda3std3__45__cpo3endE
	.align		8
        /*0010*/ 	.dword	_ZN39_INTERNAL_4b8bc6ea_4_k_cu_0f9caf78_78574cuda3std3__45__cpo6cbeginE
	.align		8
        /*0018*/ 	.dword	_ZN39_INTERNAL_4b8bc6ea_4_k_cu_0f9caf78_78574cuda3std3__45__cpo4cendE
	.align		8
        /*0020*/ 	.dword	_ZN39_INTERNAL_4b8bc6ea_4_k_cu_0f9caf78_78574cuda3std3__441_GLOBAL__N__4b8bc6ea_4_k_cu_0f9caf78_78576ignoreE
	.align		8
        /*0028*/ 	.dword	_ZN39_INTERNAL_4b8bc6ea_4_k_cu_0f9caf78_78574cuda3std3__419piecewise_constructE
	.align		8
        /*0030*/ 	.dword	_ZN39_INTERNAL_4b8bc6ea_4_k_cu_0f9caf78_78574cuda3std3__48in_placeE
	.align		8
        /*0038*/ 	.dword	_ZN39_INTERNAL_4b8bc6ea_4_k_cu_0f9caf78_78574cuda3std6ranges3__45__cpo4swapE
	.align		8
        /*0040*/ 	.dword	_ZN39_INTERNAL_4b8bc6ea_4_k_cu_0f9caf78_78574cuda3std6ranges3__45__cpo9iter_moveE
	.align		8
        /*0048*/ 	.dword	_ZN39_INTERNAL_4b8bc6ea_4_k_cu_0f9caf78_78574cute7productE
	.align		8
        /*0050*/ 	.dword	_ZN39_INTERNAL_4b8bc6ea_4_k_cu_0f9caf78_78574cute1_E


//--------------------- .text._ZN7cutlass13device_kernelINS_4gemm6kernel13GemmUniversalIN4cute5tupleIJiiiiEEENS1_10collective13CollectiveMmaINS1_37MainloopSm90TmaGmmaWarpSpecializedFP8ILi3ENS5_IJNS4_1CILi2EEENSA_ILi1EEESC_EEENS1_35KernelTmaWarpSpecializedCooperativeEEENS5_IJNSA_ILi512EEENSA_ILi8EEENSA_ILi128EEEEEENS_12float_e4m3_tENS5_IJlSC_lEEESK_SL_NS4_8TiledMMAINS4_8MMA_AtomIJNS4_4SM904GMMA29MMA_64x8x32_F32E4M3E4M3_SS_TNILNSP_7ScaleInE1ELSR_1EEEEEENS4_6LayoutISD_NS5_IJSC_NSA_ILi0EEESV_EEEEENS5_IJNS4_10UnderscoreESY_SY_EEEEENS4_13SM90_TMA_LOADENS4_14ComposedLayoutINS4_7SwizzleILi3ELi4ELi3EEENS4_18smem_ptr_flag_bitsILi8EEENSU_INS5_IJSH_SI_EEENS5_IJSI_SC_EEEEEEEvNS4_8identityENS4_23SM90_TMA_LOAD_MULTICASTES1A_vS1B_EENS_8epilogue10collective6detail29Sm90TmaWarpSpecializedAdapterINS1F_15DefaultEpilogueISK_SL_SL_NS1E_6thread17LinearCombinationISK_Li1EffLNS1J_9ScaleType4KindE0ELNS_15FloatRoundStyleE2ESK_EENS1_15EpilogueDefaultEEEEEvvEEEEvNT_6ParamsE --------------------------
	.section	.text._ZN7cutlass13device_kernelINS_4gemm6kernel13GemmUniversalIN4cute5tupleIJiiiiEEENS1_10collective13CollectiveMmaINS1_37MainloopSm90TmaGmmaWarpSpecializedFP8ILi3ENS5_IJNS4_1CILi2EEENSA_ILi1EEESC_EEENS1_35KernelTmaWarpSpecializedCooperativeEEENS5_IJNSA_ILi512EEENSA_ILi8EEENSA_ILi128EEEEEENS_12float_e4m3_tENS5_IJlSC_lEEESK_SL_NS4_8TiledMMAINS4_8MMA_AtomIJNS4_4SM904GMMA29MMA_64x8x32_F32E4M3E4M3_SS_TNILNSP_7ScaleInE1ELSR_1EEEEEENS4_6LayoutISD_NS5_IJSC_NSA_ILi0EEESV_EEEEENS5_IJNS4_10UnderscoreESY_SY_EEEEENS4_13SM90_TMA_LOADENS4_14ComposedLayoutINS4_7SwizzleILi3ELi4ELi3EEENS4_18smem_ptr_flag_bitsILi8EEENSU_INS5_IJSH_SI_EEENS5_IJSI_SC_EEEEEEEvNS4_8identityENS4_23SM90_TMA_LOAD_MULTICASTES1A_vS1B_EENS_8epilogue10collective6detail29Sm90TmaWarpSpecializedAdapterINS1F_15DefaultEpilogueISK_SL_SL_NS1E_6thread17LinearCombinationISK_Li1EffLNS1J_9ScaleType4KindE0ELNS_15FloatRoundStyleE2ESK_EENS1_15EpilogueDefaultEEEEEvvEEEEvNT_6ParamsE,"ax",@progbits
	.align	128
.text._ZN7cutlass13device_kernelINS_4gemm6kernel13GemmUniversalIN4cute5tupleIJiiiiEEENS1_10collective13CollectiveMmaINS1_37MainloopSm90TmaGmmaWarpSpecializedFP8ILi3ENS5_IJNS4_1CILi2EEENSA_ILi1EEESC_EEENS1_35KernelTmaWarpSpecializedCooperativeEEENS5_IJNSA_ILi512EEENSA_ILi8EEENSA_ILi128EEEEEENS_12float_e4m3_tENS5_IJlSC_lEEESK_SL_NS4_8TiledMMAINS4_8MMA_AtomIJNS4_4SM904GMMA29MMA_64x8x32_F32E4M3E4M3_SS_TNILNSP_7ScaleInE1ELSR_1EEEEEENS4_6LayoutISD_NS5_IJSC_NSA_ILi0EEESV_EEEEENS5_IJNS4_10UnderscoreESY_SY_EEEEENS4_13SM90_TMA_LOADENS4_14ComposedLayoutINS4_7SwizzleILi3ELi4ELi3EEENS4_18smem_ptr_flag_bitsILi8EEENSU_INS5_IJSH_SI_EEENS5_IJSI_SC_EEEEEEEvNS4_8identityENS4_23SM90_TMA_LOAD_MULTICASTES1A_vS1B_EENS_8epilogue10collective6detail29Sm90TmaWarpSpecializedAdapterINS1F_15DefaultEpilogueISK_SL_SL_NS1E_6thread17LinearCombinationISK_Li1EffLNS1J_9ScaleType4KindE0ELNS_15FloatRoundStyleE2ESK_EENS1_15EpilogueDefaultEEEEEvvEEEEvNT_6ParamsE:
        .type           _ZN7cutlass13device_kernelINS_4gemm6kernel13GemmUniversalIN4cute5tupleIJiiiiEEENS1_10collective13CollectiveMmaINS1_37MainloopSm90TmaGmmaWarpSpecializedFP8ILi3ENS5_IJNS4_1CILi2EEENSA_ILi1EEESC_EEENS1_35KernelTmaWarpSpecializedCooperativeEEENS5_IJNSA_ILi512EEENSA_ILi8EEENSA_ILi128EEEEEENS_12float_e4m3_tENS5_IJlSC_lEEESK_SL_NS4_8TiledMMAINS4_8MMA_AtomIJNS4_4SM904GMMA29MMA_64x8x32_F32E4M3E4M3_SS_TNILNSP_7ScaleInE1ELSR_1EEEEEENS4_6LayoutISD_NS5_IJSC_NSA_ILi0EEESV_EEEEENS5_IJNS4_10UnderscoreESY_SY_EEEEENS4_13SM90_TMA_LOADENS4_14ComposedLayoutINS4_7SwizzleILi3ELi4ELi3EEENS4_18smem_ptr_flag_bitsILi8EEENSU_INS5_IJSH_SI_EEENS5_IJSI_SC_EEEEEEEvNS4_8identityENS4_23SM90_TMA_LOAD_MULTICASTES1A_vS1B_EENS_8epilogue10collective6detail29Sm90TmaWarpSpecializedAdapterINS1F_15DefaultEpilogueISK_SL_SL_NS1E_6thread17LinearCombinationISK_Li1EffLNS1J_9ScaleType4KindE0ELNS_15FloatRoundStyleE2ESK_EENS1_15EpilogueDefaultEEEEEvvEEEEvNT_6ParamsE,@function
        .size           _ZN7cutlass13device_kernelINS_4gemm6kernel13GemmUniversalIN4cute5tupleIJiiiiEEENS1_10collective13CollectiveMmaINS1_37MainloopSm90TmaGmmaWarpSpecializedFP8ILi3ENS5_IJNS4_1CILi2EEENSA_ILi1EEESC_EEENS1_35KernelTmaWarpSpecializedCooperativeEEENS5_IJNSA_ILi512EEENSA_ILi8EEENSA_ILi128EEEEEENS_12float_e4m3_tENS5_IJlSC_lEEESK_SL_NS4_8TiledMMAINS4_8MMA_AtomIJNS4_4SM904GMMA29MMA_64x8x32_F32E4M3E4M3_SS_TNILNSP_7ScaleInE1ELSR_1EEEEEENS4_6LayoutISD_NS5_IJSC_NSA_ILi0EEESV_EEEEENS5_IJNS4_10UnderscoreESY_SY_EEEEENS4_13SM90_TMA_LOADENS4_14ComposedLayoutINS4_7SwizzleILi3ELi4ELi3EEENS4_18smem_ptr_flag_bitsILi8EEENSU_INS5_IJSH_SI_EEENS5_IJSI_SC_EEEEEEEvNS4_8identityENS4_23SM90_TMA_LOAD_MULTICASTES1A_vS1B_EENS_8epilogue10collective6detail29Sm90TmaWarpSpecializedAdapterINS1F_15DefaultEpilogueISK_SL_SL_NS1E_6thread17LinearCombinationISK_Li1EffLNS1J_9ScaleType4KindE0ELNS_15FloatRoundStyleE2ESK_EENS1_15EpilogueDefaultEEEEEvvEEEEvNT_6ParamsE,(.L_x_88 - _ZN7cutlass13device_kernelINS_4gemm6kernel13GemmUniversalIN4cute5tupleIJiiiiEEENS1_10collective13CollectiveMmaINS1_37MainloopSm90TmaGmmaWarpSpecializedFP8ILi3ENS5_IJNS4_1CILi2EEENSA_ILi1EEESC_EEENS1_35KernelTmaWarpSpecializedCooperativeEEENS5_IJNSA_ILi512EEENSA_ILi8EEENSA_ILi128EEEEEENS_12float_e4m3_tENS5_IJlSC_lEEESK_SL_NS4_8TiledMMAINS4_8MMA_AtomIJNS4_4SM904GMMA29MMA_64x8x32_F32E4M3E4M3_SS_TNILNSP_7ScaleInE1ELSR_1EEEEEENS4_6LayoutISD_NS5_IJSC_NSA_ILi0EEESV_EEEEENS5_IJNS4_10UnderscoreESY_SY_EEEEENS4_13SM90_TMA_LOADENS4_14ComposedLayoutINS4_7SwizzleILi3ELi4ELi3EEENS4_18smem_ptr_flag_bitsILi8EEENSU_INS5_IJSH_SI_EEENS5_IJSI_SC_EEEEEEEvNS4_8identityENS4_23SM90_TMA_LOAD_MULTICASTES1A_vS1B_EENS_8epilogue10collective6detail29Sm90TmaWarpSpecializedAdapterINS1F_15DefaultEpilogueISK_SL_SL_NS1E_6thread17LinearCombinationISK_Li1EffLNS1J_9ScaleType4KindE0ELNS_15FloatRoundStyleE2ESK_EENS1_15EpilogueDefaultEEEEEvvEEEEvNT_6ParamsE)
        .other          _ZN7cutlass13device_kernelINS_4gemm6kernel13GemmUniversalIN4cute5tupleIJiiiiEEENS1_10collective13CollectiveMmaINS1_37MainloopSm90TmaGmmaWarpSpecializedFP8ILi3ENS5_IJNS4_1CILi2EEENSA_ILi1EEESC_EEENS1_35KernelTmaWarpSpecializedCooperativeEEENS5_IJNSA_ILi512EEENSA_ILi8EEENSA_ILi128EEEEEENS_12float_e4m3_tENS5_IJlSC_lEEESK_SL_NS4_8TiledMMAINS4_8MMA_AtomIJNS4_4SM904GMMA29MMA_64x8x32_F32E4M3E4M3_SS_TNILNSP_7ScaleInE1ELSR_1EEEEEENS4_6LayoutISD_NS5_IJSC_NSA_ILi0EEESV_EEEEENS5_IJNS4_10UnderscoreESY_SY_EEEEENS4_13SM90_TMA_LOADENS4_14ComposedLayoutINS4_7SwizzleILi3ELi4ELi3EEENS4_18smem_ptr_flag_bitsILi8EEENSU_INS5_IJSH_SI_EEENS5_IJSI_SC_EEEEEEEvNS4_8identityENS4_23SM90_TMA_LOAD_MULTICASTES1A_vS1B_EENS_8epilogue10collective6detail29Sm90TmaWarpSpecializedAdapterINS1F_15DefaultEpilogueISK_SL_SL_NS1E_6thread17LinearCombinationISK_Li1EffLNS1J_9ScaleType4KindE0ELNS_15FloatRoundStyleE2ESK_EENS1_15EpilogueDefaultEEEEEvvEEEEvNT_6ParamsE,@"STO_CUDA_ENTRY STV_DEFAULT"
_ZN7cutlass13device_kernelINS_4gemm6kernel13GemmUniversalIN4cute5tupleIJiiiiEEENS1_10collective13CollectiveMmaINS1_37MainloopSm90TmaGmmaWarpSpecializedFP8ILi3ENS5_IJNS4_1CILi2EEENSA_ILi1EEESC_EEENS1_35KernelTmaWarpSpecializedCooperativeEEENS5_IJNSA_ILi512EEENSA_ILi8EEENSA_ILi128EEEEEENS_12float_e4m3_tENS5_IJlSC_lEEESK_SL_NS4_8TiledMMAINS4_8MMA_AtomIJNS4_4SM904GMMA29MMA_64x8x32_F32E4M3E4M3_SS_TNILNSP_7ScaleInE1ELSR_1EEEEEENS4_6LayoutISD_NS5_IJSC_NSA_ILi0EEESV_EEEEENS5_IJNS4_10UnderscoreESY_SY_EEEEENS4_13SM90_TMA_LOADENS4_14ComposedLayoutINS4_7SwizzleILi3ELi4ELi3EEENS4_18smem_ptr_flag_bitsILi8EEENSU_INS5_IJSH_SI_EEENS5_IJSI_SC_EEEEEEEvNS4_8identityENS4_23SM90_TMA_LOAD_MULTICASTES1A_vS1B_EENS_8epilogue10collective6detail29Sm90TmaWarpSpecializedAdapterINS1F_15DefaultEpilogueISK_SL_SL_NS1E_6thread17LinearCombinationISK_Li1EffLNS1J_9ScaleType4KindE0ELNS_15FloatRoundStyleE2ESK_EENS1_15EpilogueDefaultEEEEEvvEEEEvNT_6ParamsE:
[----:B------:R-:W-:Y:S01]  /*0000*/  LDC R1, c[0x0][0x28] ;  /* 0x00000a00ff017b82 */ /* 0x000fe20000000800 */
[----:B------:R-:W0:Y:S01]  /*0010*/  S2R R9, SR_TID.X ;  /* 0x0000000000097919 */ /* 0x000e220000002100 */
[----:B------:R-:W-:Y:S01]  /*0020*/  ELECT P0, URZ, PT ;  /* 0x00000000003f782f */ /* 0x000fe20003800000 */
[----:B------:R-:W-:Y:S01]  /*0030*/  BSSY B0, `(.L_x_0) ;  /* 0x000000f000007945 */ /* 0x000fe20003800000 */
[--C-:B0-----:R-:W-:Y:S02]  /*0040*/  SHF.R.U32.HI R0, RZ, 0x5, R9.reuse ;  /* 0x00000005ff007819 */ /* 0x101fe40000011609 */
[----:B------:R-:W-:-:S03]  /*0050*/  SHF.R.U32.HI R2, RZ, 0x7, R9 ;  /* 0x00000007ff027819 */ /* 0x000fc60000011609 */
[----:B------:R-:W0:Y:S04]  /*0060*/  SHFL.IDX PT, R3, R0, RZ, 0x1f ;  /* 0x00001fff00037589 */ /* 0x000e2800000e0000 */
[----:B------:R1:W2:Y:S01]  /*0070*/  SHFL.IDX PT, R5, R2, RZ, 0x1f ;  /* 0x00001fff02057589 */ /* 0x0002a200000e0000 */
[----:B0-----:R-:W-:-:S13]  /*0080*/  ISETP.NE.OR P0, PT, R3, RZ, !P0 ;  /* 0x000000ff0300720c */ /* 0x001fda0004705670 */
[----:B-12---:R-:W-:Y:S05]  /*0090*/  @P0 BRA `(.L_x_1) ;  /* 0x0000000000200947 */ /* 0x006fea0003800000 */
[----:B------:R-:W-:Y:S02]  /*00a0*/  ULDC.64 UR4, c[0x0][0x198] ;  /* 0x0000660000047ab9 */ /* 0x000fe40000000a00 */
[----:B------:R-:W-:Y:S02]  /*00b0*/  UIADD3 UR6, UP0, UR4, 0xf0, URZ ;  /* 0x000000f004067890 */ /* 0x000fe4000ff1e03f */
[----:B------:R-:W-:Y:S02]  /*00c0*/  UIADD3 UR4, UP1, UR4, 0x1f0, URZ ;  /* 0x000001f004047890 */ /* 0x000fe4000ff3e03f */
[----:B------:R-:W-:Y:S02]  /*00d0*/  UIADD3.X UR7, URZ, UR5, URZ, UP0, !UPT ;  /* 0x000000053f077290 */ /* 0x000fe400087fe43f */
[----:B------:R-:W-:-:S07]  /*00e0*/  UIADD3.X UR5, URZ, UR5, URZ, UP1, !UPT ;  /* 0x000000053f057290 */ /* 0x000fce0008ffe43f */
[----:B------:R0:W-:Y:S02]  /*00f0*/  UTMACCTL.PF [UR6] ;  /* 0x00000000060079b9 */ /* 0x0001e40008040000 */
[----:B------:R0:W-:Y:S02]  /*0100*/  UTMACCTL.PF [UR4] ;  /* 0x00000000040079b9 */ /* 0x0001e40008040000 */
[----:B0-----:R-:W-:Y:S01]  /*0110*/  NOP ;  /* 0x0000000000007918 */ /* 0x001fe20000000000 */
.L_x_1:
[----:B------:R-:W-:Y:S05]  /*0120*/  BSYNC B0 ;  /* 0x0000000000007941 */ /* 0x000fea0003800000 */
.L_x_0:
[----:B------:R-:W0:Y:S02]  /*0130*/  SHFL.IDX PT, R2, R0, RZ, 0x1f ;  /* 0x00001fff00027589 */ /* 0x000e2400000e0000 */
[----:B0-----:R-:W-:-:S13]  /*0140*/  ISETP.NE.AND P0, PT, R2, RZ, PT ;  /* 0x000000ff0200720c */ /* 0x001fda0003f05270 */
[----:B------:R-:W-:Y:S05]  /*0150*/  @P0 BRA `(.L_x_2) ;  /* 0x0000000000500947 */ /* 0x000fea0003800000 */
[----:B------:R-:W0:Y:S01]  /*0160*/  S2UR UR8, SR_CgaCtaId ;  /* 0x00000000000879c3 */ /* 0x000e220000008800 */
[----:B------:R-:W-:Y:S01]  /*0170*/  UMOV UR4, 0x400 ;  /* 0x0000040000047882 */ /* 0x000fe20000000000 */
[----:B------:R-:W-:Y:S01]  /*0180*/  UMOV UR5, 0x1 ;  /* 0x0000000100057882 */ /* 0x000fe20000000000 */
[----:B------:R-:W-:Y:S01]  /*0190*/  UMOV UR6, 0x4 ;  /* 0x0000000400067882 */ /* 0x000fe20000000000 */
[----:B------:R-:W-:Y:S01]  /*01a0*/  ELECT P0, URZ, PT ;  /* 0x00000000003f782f */ /* 0x000fe20003800000 */
[----:B------:R-:W-:-:S04]  /*01b0*/  UIADD3 UR6, -UR6, 0x100000, URZ ;  /* 0x0010000006067890 */ /* 0x000fc8000fffe13f */
[----:B------:R-:W-:Y:S02]  /*01c0*/  USHF.L.U32 UR7, UR6, 0xb, URZ ;  /* 0x0000000b06077899 */ /* 0x000fe4000800063f */
[----:B------:R-:W-:Y:S02]  /*01d0*/  USHF.L.U32 UR6, UR6, 0x1, URZ ;  /* 0x0000000106067899 */ /* 0x000fe4000800063f */
[----:B0-----:R-:W-:Y:S02]  /*01e0*/  ULEA UR8, UR8, UR4, 0x18 ;  /* 0x0000000408087291 */ /* 0x001fe4000f8ec03f */
[----:B------:R-:W-:-:S04]  /*01f0*/  UIADD3 UR4, -UR5, 0x100000, URZ ;  /* 0x0010000005047890 */ /* 0x000fc8000fffe13f */
[----:B------:R-:W-:Y:S02]  /*0200*/  USHF.L.U32 UR5, UR4, 0xb, URZ ;  /* 0x0000000b04057899 */ /* 0x000fe4000800063f */
[----:B------:R-:W-:Y:S01]  /*0210*/  USHF.L.U32 UR4, UR4, 0x1, URZ ;  /* 0x0000000104047899 */ /* 0x000fe2000800063f */
[----:B------:R-:W0:Y:S11]  /*0220*/  FENCE.VIEW.ASYNC.S ;  /* 0x00000000000073c6 */ /* 0x000e360000000000 */
[----:B0-----:R0:W1:Y:S01]  /*0230*/  SYNCS.EXCH.64 URZ, [UR8], UR4 ;  /* 0x00000004083f75b2 */ /* 0x0010620008000100 */
[----:B------:R0:W2:Y:S01]  /*0240*/  SYNCS.EXCH.64 URZ, [UR8+0x18], UR6 ;  /* 0x00001806083f75b2 */ /* 0x0000a20008000100 */
[----:B------:R0:W3:Y:S01]  /*0250*/  SYNCS.EXCH.64 URZ, [UR8+0x8], UR4 ;  /* 0x00000804083f75b2 */ /* 0x0000e20008000100 */
[----:B------:R0:W4:Y:S01]  /*0260*/  SYNCS.EXCH.64 URZ, [UR8+0x20], UR6 ;  /* 0x00002006083f75b2 */ /* 0x0001220008000100 */
[----:B------:R0:W0:Y:S01]  /*0270*/  SYNCS.EXCH.64 URZ, [UR8+0x10], UR4 ;  /* 0x00001004083f75b2 */ /* 0x0000220008000100 */
[----:B------:R0:W0:Y:S01]  /*0280*/  SYNCS.EXCH.64 URZ, [UR8+0x28], UR6 ;  /* 0x00002806083f75b2 */ /* 0x0000220008000100 */
[----:B------:R-:W-:Y:S01]  /*0290*/  NOP ;  /* 0x0000000000007918 */ /* 0x000fe20000000000 */
.L_x_2:
[----:B------:R-:W-:Y:S01]  /*02a0*/  SHF.R.S32.HI R4, RZ, 0x1f, R9 ;  /* 0x0000001fff047819 */ /* 0x000fe20000011409 */
[----:B------:R-:W5:Y:S01]  /*02b0*/  SHFL.IDX PT, R0, R0, RZ, 0x1f ;  /* 0x00001fff00007589 */ /* 0x000f6200000e0000 */
[----:B0-----:R-:W0:Y:S01]  /*02c0*/  S2UR UR8, SR_CTAID.X ;  /* 0x00000000000879c3 */ /* 0x001e220000002500 */
[----:B------:R-:W-:Y:S02]  /*02d0*/  ELECT P0, URZ, PT ;  /* 0x00000000003f782f */ /* 0x000fe40003800000 */
[----:B------:R-:W-:Y:S01]  /*02e0*/  LEA.HI R4, R4, R9, RZ, 0x7 ;  /* 0x0000000904047211 */ /* 0x000fe200078f38ff */
[----:B------:R-:W-:Y:S01]  /*02f0*/  ULDC UR4, c[0x0][0x150] ;  /* 0x0000540000047ab9 */ /* 0x000fe20000000800 */
[----:B------:R-:W-:Y:S01]  /*0300*/  SHF.R.S32.HI R11, RZ, 0x1f, R2 ;  /* 0x0000001fff0b7819 */ /* 0x000fe20000011402 */
[----:B------:R-:W-:Y:S01]  /*0310*/  VIADD R16, R5, 0xffffffff ;  /* 0xffffffff05107836 */ /* 0x000fe20000000000 */
[----:B------:R-:W-:Y:S01]  /*0320*/  LOP3.LUT R4, R4, 0xffffff80, RZ, 0xc0, !PT ;  /* 0xffffff8004047812 */ /* 0x000fe200078ec0ff */
[----:B------:R-:W-:Y:S01]  /*0330*/  NOP ;  /* 0x0000000000007918 */ /* 0x000fe20000000000 */
[----:B------:R-:W-:Y:S01]  /*0340*/  LEA.HI R11, R11, R2, RZ, 0x2 ;  /* 0x000000020b0b7211 */ /* 0x000fe200078f10ff */
[----:B------:R-:W1:Y:S01]  /*0350*/  LDC R10, c[0x0][0x144] ;  /* 0x00005100ff0a7b82 */ /* 0x000e620000000800 */
[----:B------:R-:W-:Y:S01]  /*0360*/  NOP ;  /* 0x0000000000007918 */ /* 0x000fe20000000000 */
[----:B------:R-:W-:Y:S01]  /*0370*/  IMAD.IADD R6, R9, 0x1, -R4 ;  /* 0x0000000109067824 */ /* 0x000fe200078e0a04 */
[----:B------:R-:W-:Y:S01]  /*0380*/  LOP3.LUT R11, R11, 0x3ffffffc, RZ, 0xc0, !PT ;  /* 0x3ffffffc0b0b7812 */ /* 0x000fe200078ec0ff */
[----:B------:R-:W2:Y:S01]  /*0390*/  S2R R4, SR_CTAID.Y ;  /* 0x0000000000047919 */ /* 0x000ea20000002600 */
[----:B------:R-:W-:-:S02]  /*03a0*/  ISETP.GE.U32.AND P6, PT, R16, 0x2, PT ;  /* 0x000000021000780c */ /* 0x000fc40003fc6070 */
[----:B------:R-:W-:Y:S01]  /*03b0*/  SHF.R.S32.HI R7, RZ, 0x1f, R6 ;  /* 0x0000001fff077819 */ /* 0x000fe20000011406 */
[----:B------:R-:W-:Y:S01]  /*03c0*/  IMAD.IADD R2, R2, 0x1, -R11 ;  /* 0x0000000102027824 */ /* 0x000fe200078e0a0b */
[----:B------:R-:W3:Y:S01]  /*03d0*/  LDC R13, c[0x0][0x140] ;  /* 0x00005000ff0d7b82 */ /* 0x000ee20000000800 */
[----:B------:R-:W-:Y:S02]  /*03e0*/  ISETP.NE.AND P4, PT, R5, RZ, PT ;  /* 0x000000ff0500720c */ /* 0x000fe40003f85270 */
[----:B------:R-:W-:Y:S02]  /*03f0*/  LEA.HI R7, R7, R6, RZ, 0x3 ;  /* 0x0000000607077211 */ /* 0x000fe400078f18ff */
[----:B-----5:R-:W-:Y:S02]  /*0400*/  ISETP.NE.OR P0, PT, R0, RZ, !P0 ;  /* 0x000000ff0000720c */ /* 0x020fe40004705670 */
[--C-:B------:R-:W-:Y:S01]  /*0410*/  SHF.R.S32.HI R0, RZ, 0x3, R7.reuse ;  /* 0x00000003ff007819 */ /* 0x100fe20000011407 */
[----:B------:R-:W5:Y:S01]  /*0420*/  LDC R11, c[0x0][0x148] ;  /* 0x00005200ff0b7b82 */ /* 0x000f620000000800 */
[----:B------:R-:W-:-:S02]  /*0430*/  SHF.R.S32.HI R7, RZ, 0x1f, R7 ;  /* 0x0000001fff077819 */ /* 0x000fc40000011407 */
[----:B0-----:R-:W-:Y:S02]  /*0440*/  I2FP.F32.U32 R8, UR8 ;  /* 0x0000000800087c45 */ /* 0x001fe40008201000 */
[----:B------:R-:W-:-:S03]  /*0450*/  LEA.HI R7, R7, R0, RZ, 0x2 ;  /* 0x0000000007077211 */ /* 0x000fc600078f10ff */
[----:B------:R-:W-:Y:S01]  /*0460*/  FMUL R8, R8, UR4 ;  /* 0x0000000408087c20 */ /* 0x000fe20008400000 */
[----:B------:R-:W-:Y:S01]  /*0470*/  LOP3.LUT R7, R7, 0xfffffffc, RZ, 0xc0, !PT ;  /* 0xfffffffc07077812 */ /* 0x000fe200078ec0ff */
[----:B------:R-:W-:Y:S01]  /*0480*/  VOTEU.ALL UP0, P0 ;  /* 0x00000000003f7886 */ /* 0x000fe20000000000 */
[----:B------:R-:W-:Y:S01]  /*0490*/  ULDC UR4, c[0x0][0x154] ;  /* 0x0000550000047ab9 */ /* 0x000fe20000000800 */
[----:B------:R-:W-:Y:S02]  /*04a0*/  VOTEU.ALL UP1, P0 ;  /* 0x00000000003f7886 */ /* 0x000fe40000020000 */
[----:B------:R-:W0:Y:S01]  /*04b0*/  F2I.U32.TRUNC.NTZ R8, R8 ;  /* 0x0000000800087305 */ /* 0x000e22000020f000 */
[----:B------:R-:W-:Y:S01]  /*04c0*/  IMAD.IADD R7, R0, 0x1, -R7 ;  /* 0x0000000100077824 */ /* 0x000fe200078e0a07 */
[----:B------:R-:W4:Y:S01]  /*04d0*/  @!UP0 S2UR UR7, SR_CgaCtaId ;  /* 0x00000000000789c3 */ /* 0x000f220000008800 */
[----:B------:R-:W-:Y:S01]  /*04e0*/  @!UP0 UMOV UR6, 0x400 ;  /* 0x0000040000068882 */ /* 0x000fe20000000000 */
[----:B---3--:R-:W-:Y:S01]  /*04f0*/  ISETP.EQ.U32.AND P2, PT, R13, 0x1, PT ;  /* 0x000000010d00780c */ /* 0x008fe20003f42070 */
[----:B------:R-:W-:Y:S01]  /*0500*/  IMAD R2, R2, 0x4, R7 ;  /* 0x0000000402027824 */ /* 0x000fe200078e0207 */
[----:B--2---:R-:W-:-:S04]  /*0510*/  I2FP.F32.U32 R12, R4 ;  /* 0x00000004000c7245 */ /* 0x004fc80000201000 */
[----:B------:R-:W-:Y:S01]  /*0520*/  LEA.HI R0, R2, R2, RZ, 0x1 ;  /* 0x0000000202007211 */ /* 0x000fe200078f08ff */
[----:B------:R-:W-:Y:S01]  /*0530*/  FMUL R12, R12, UR4 ;  /* 0x000000040c0c7c20 */ /* 0x000fe20008400000 */
[----:B------:R-:W-:Y:S02]  /*0540*/  UMOV UR4, 0x20 ;  /* 0x0000002000047882 */ /* 0x000fe40000000000 */
[----:B------:R-:W-:Y:S01]  /*0550*/  LOP3.LUT R7, R0, 0xfffffffe, RZ, 0xc0, !PT ;  /* 0xfffffffe00077812 */ /* 0x000fe200078ec0ff */
[----:B0-----:R-:W-:Y:S01]  /*0560*/  IMAD.MOV R15, RZ, RZ, -R8 ;  /* 0x000000ffff0f7224 */ /* 0x001fe200078e0a08 */
[----:B------:R-:W-:Y:S01]  /*0570*/  SHF.R.S32.HI R0, RZ, 0x1f, R3 ;  /* 0x0000001fff007819 */ /* 0x000fe20000011403 */
[----:B------:R-:W0:Y:S01]  /*0580*/  F2I.U32.TRUNC.NTZ R12, R12 ;  /* 0x0000000c000c7305 */ /* 0x000e22000020f000 */
[----:B------:R-:W-:-:S04]  /*0590*/  @!UP0 UIADD3 UR4, -UR4, 0x100000, URZ ;  /* 0x0010000004048890 */ /* 0x000fc8000fffe13f */
[----:B------:R-:W-:Y:S02]  /*05a0*/  @!UP0 USHF.L.U32 UR5, UR4, 0xb, URZ ;  /* 0x0000000b04058899 */ /* 0x000fe4000800063f */
[----:B------:R-:W-:Y:S01]  /*05b0*/  @!UP0 USHF.L.U32 UR4, UR4, 0x1, URZ ;  /* 0x0000000104048899 */ /* 0x000fe2000800063f */
[----:B-1----:R-:W-:Y:S01]  /*05c0*/  IMAD R10, R10, R15, UR8 ;  /* 0x000000080a0a7e24 */ /* 0x002fe2000f8e020f */
[----:B------:R-:W-:Y:S01]  /*05d0*/  LEA.HI R0, R0, R3, RZ, 0x2 ;  /* 0x0000000300007211 */ /* 0x000fe200078f10ff */
[----:B------:R-:W-:-:S03]  /*05e0*/  IMAD.IADD R7, R2, 0x1, -R7 ;  /* 0x0000000102077824 */ /* 0x000fc600078e0a07 */
[----:B------:R-:W-:Y:S02]  /*05f0*/  LOP3.LUT R0, R0, 0xfffffffc, RZ, 0xc0, !PT ;  /* 0xfffffffc00007812 */ /* 0x000fe400078ec0ff */
[----:B------:R-:W-:Y:S01]  /*0600*/  ISETP.NE.AND P3, PT, R7, R10, PT ;  /* 0x0000000a0700720c */ /* 0x000fe20003f65270 */
[----:B------:R-:W-:Y:S01]  /*0610*/  IMAD.SHL.U32 R7, R2, 0x4, RZ ;  /* 0x0000000402077824 */ /* 0x000fe200078e00ff */
[----:B----4-:R-:W-:Y:S01]  /*0620*/  @!UP0 ULEA UR6, UR7, UR6, 0x18 ;  /* 0x0000000607068291 */ /* 0x010fe2000f8ec03f */
[----:B------:R-:W-:Y:S01]  /*0630*/  IMAD.IADD R3, R3, 0x1, -R0 ;  /* 0x0000000103037824 */ /* 0x000fe200078e0a00 */
[----:B------:R-:W-:Y:S01]  /*0640*/  VOTEU.ALL UP0, P0 ;  /* 0x00000000003f7886 */ /* 0x000fe20000000000 */
[----:B------:R-:W-:Y:S01]  /*0650*/  LOP3.LUT P0, RZ, R6, 0x7, RZ, 0xc0, !PT ;  /* 0x0000000706ff7812 */ /* 0x000fe2000780c0ff */
[----:B0-----:R-:W-:Y:S01]  /*0660*/  IMAD.MOV R20, RZ, RZ, -R12 ;  /* 0x000000ffff147224 */ /* 0x001fe200078e0a0c */
[----:B------:R-:W-:Y:S02]  /*0670*/  LOP3.LUT R2, R2, 0xc, R7, 0x78, !PT ;  /* 0x0000000c02027812 */ /* 0x000fe400078e7807 */
[----:B------:R-:W-:Y:S01]  /*0680*/  ISETP.NE.AND P1, PT, R3, 0x3, PT ;  /* 0x000000030300780c */ /* 0x000fe20003f25270 */
[----:B-----5:R-:W-:Y:S01]  /*0690*/  IMAD R7, R11, R20, R4 ;  /* 0x000000140b077224 */ /* 0x020fe200078e0204 */
[----:B------:R-:W-:-:S02]  /*06a0*/  ISETP.LT.U32.AND P0, PT, R2, 0x2, !P0 ;  /* 0x000000020200780c */ /* 0x000fc40004701070 */
[----:B------:R-:W-:Y:S01]  /*06b0*/  @P3 LEA.HI R0, R2, R2, RZ, 0x1 ;  /* 0x0000000202003211 */ /* 0x000fe200078f08ff */
[----:B------:R-:W0:Y:S02]  /*06c0*/  FENCE.VIEW.ASYNC.S ;  /* 0x00000000000073c6 */ /* 0x000e240000000000 */
[----:B0-----:R0:W1:Y:S01]  /*06d0*/  @!UP0 SYNCS.EXCH.64 URZ, [UR6+0x40], UR4 ;  /* 0x00004004063f85b2 */ /* 0x0010620008000100 */
[----:B------:R-:W-:Y:S02]  /*06e0*/  ISETP.EQ.OR P1, PT, R3, RZ, !P1 ;  /* 0x000000ff0300720c */ /* 0x000fe40004f22670 */
[----:B------:R-:W-:Y:S02]  /*06f0*/  @P3 SHF.R.S32.HI R0, RZ, 0x1, R0 ;  /* 0x00000001ff003819 */ /* 0x000fe40000011400 */
[----:B------:R-:W-:Y:S02]  /*0700*/  ISETP.EQ.AND P1, PT, R5, RZ, P1 ;  /* 0x000000ff0500720c */ /* 0x000fe40000f22270 */
[----:B------:R-:W-:Y:S01]  /*0710*/  @P3 ISETP.NE.AND P5, PT, R0, R7, PT ;  /* 0x000000070000320c */ /* 0x000fe20003fa5270 */
[----:B------:R-:W-:Y:S01]  /*0720*/  IMAD.MOV.U32 R0, RZ, RZ, 0x1 ;  /* 0x00000001ff007424 */ /* 0x000fe200078e00ff */
[----:B------:R-:W-:-:S02]  /*0730*/  SEL R7, RZ, 0x1, !P0 ;  /* 0x00000001ff077807 */ /* 0x000fc40004000000 */
[----:B------:R-:W-:Y:S02]  /*0740*/  @P3 SEL R0, RZ, 0x1, P5 ;  /* 0x00000001ff003807 */ /* 0x000fe40002800000 */
[----:B------:R-:W-:Y:S02]  /*0750*/  SEL R8, RZ, 0x1, !P1 ;  /* 0x00000001ff087807 */ /* 0x000fe40004800000 */
[----:B------:R-:W-:Y:S01]  /*0760*/  LOP3.LUT R0, R0, R7, RZ, 0xc0, !PT ;  /* 0x0000000700007212 */ /* 0x000fe200078ec0ff */
[----:B------:R0:W2:Y:S01]  /*0770*/  @!UP1 SYNCS.EXCH.64 URZ, [UR6+0x48], UR4 ;  /* 0x00004804063f95b2 */ /* 0x0000a20008000100 */
[----:B------:R-:W-:Y:S01]  /*0780*/  SEL R8, R8, 0x2, P6 ;  /* 0x0000000208087807 */ /* 0x000fe20003000000 */
[----:B------:R-:W-:Y:S01]  /*0790*/  NOP ;  /* 0x0000000000007918 */ /* 0x000fe20000000000 */
[----:B------:R-:W-:Y:S05]  /*07a0*/  @!P2 BRA `(.L_x_3) ;  /* 0x000000000008a947 */ /* 0x000fea0003800000 */
[----:B-12---:R-:W-:Y:S01]  /*07b0*/  UCGABAR_ARV ;  /* 0x00000000000079c7 */ /* 0x006fe20008000000 */
[----:B------:R-:W-:Y:S05]  /*07c0*/  BRA `(.L_x_4) ;  /* 0x0000000000047947 */ /* 0x000fea0003800000 */
.L_x_3:
[----:B-12---:R-:W-:Y:S01]  /*07d0*/  NOP ;  /* 0x0000000000007918 */ /* 0x006fe20000000000 */
.L_x_4:
[----:B------:R-:W1:Y:S01]  /*07e0*/  LDC R5, c[0x0][0x65c] ;  /* 0x00019700ff057b82 */ /* 0x000e620000000800 */
[----:B------:R-:W-:Y:S02]  /*07f0*/  IMAD.U32 R6, RZ, RZ, UR8 ;  /* 0x00000008ff067e24 */ /* 0x000fe4000f8e00ff */
[----:B------:R-:W-:Y:S01]  /*0800*/  IMAD.MOV.U32 R7, RZ, RZ, RZ ;  /* 0x000000ffff077224 */ /* 0x000fe200078e00ff */
[----:B-1----:R-:W-:-:S13]  /*0810*/  ISETP.NE.AND P3, PT, R5, 0x1, PT ;  /* 0x000000010500780c */ /* 0x002fda0003f65270 */
[----:B------:R-:W1:Y:S01]  /*0820*/  @P3 LDC R15, c[0x0][0x10] ;  /* 0x00000400ff0f3b82 */ /* 0x000e620000000800 */
[----:B------:R-:W-:Y:S02]  /*0830*/  @P3 IMAD.MOV.U32 R5, RZ, RZ, RZ ;  /* 0x000000ffff053224 */ /* 0x000fe400078e00ff */
[----:B------:R-:W-:-:S05]  /*0840*/  @P3 IMAD.MOV.U32 R17, RZ, RZ, RZ ;  /* 0x000000ffff113224 */ /* 0x000fca00078e00ff */
[----:B------:R-:W2:Y:S01]  /*0850*/  @!P3 LDC R13, c[0x0][0xc] ;  /* 0x00000300ff0dbb82 */ /* 0x000ea20000000800 */
[----:B-1----:R-:W-:-:S04]  /*0860*/  @P3 IMAD.WIDE.U32 R14, R15, UR8, R4 ;  /* 0x000000080f0e3c25 */ /* 0x002fc8000f8e0004 */
[----:B--2---:R-:W-:-:S04]  /*0870*/  @!P3 IMAD.WIDE.U32 R12, R4, R13, R6 ;  /* 0x0000000d040cb225 */ /* 0x004fc800078e0006 */
[----:B------:R-:W-:Y:S02]  /*0880*/  @P3 IMAD.MOV.U32 R6, RZ, RZ, R14 ;  /* 0x000000ffff063224 */ /* 0x000fe400078e000e */
[----:B------:R-:W-:Y:S02]  /*0890*/  @P3 IMAD.IADD R7, R15, 0x1, R17 ;  /* 0x000000010f073824 */ /* 0x000fe400078e0211 */
[----:B------:R-:W-:Y:S02]  /*08a0*/  @!P3 IMAD.MOV.U32 R6, RZ, RZ, R12 ;  /* 0x000000ffff06b224 */ /* 0x000fe400078e000c */
[----:B------:R-:W-:Y:S01]  /*08b0*/  @!P3 IMAD.MOV.U32 R7, RZ, RZ, R13 ;  /* 0x000000ffff07b224 */ /* 0x000fe200078e000d */
[----:B------:R-:W-:Y:S06]  /*08c0*/  @!P2 BRA `(.L_x_5) ;  /* 0x00000000000ca947 */ /* 0x000fec0003800000 */
[----:B------:R-:W-:Y:S01]  /*08d0*/  UCGABAR_WAIT ;  /* 0x0000000000007dc7 */ /* 0x000fe20008000000 */
[----:B------:R-:W-:Y:S01]  /*08e0*/  CCTL.IVALL ;  /* 0x00000000ff00798f */ /* 0x000fe20002000000 */
[----:B------:R-:W-:Y:S05]  /*08f0*/  BRA `(.L_x_6) ;  /* 0x0000000000047947 */ /* 0x000fea0003800000 */
.L_x_5:
[----:B------:R-:W-:Y:S06]  /*0900*/  BAR.SYNC.DEFER_BLOCKING 0x0 ;  /* 0x0000000000007b1d */ /* 0x000fec0000010000 */
.L_x_6:
[----:B------:R-:W-:Y:S05]  /*0910*/  @!P4 BRA `(.L_x_7) ;  /* 0x000000480044c947 */ /* 0x000fea0003800000 */
[----:B------:R-:W-:-:S13]  /*0920*/  ISETP.GT.U32.AND P0, PT, R16, 0x1, PT ;  /* 0x000000011000780c */ /* 0x000fda0003f04070 */
[----:B0-----:R-:W-:Y:S05]  /*0930*/  @P0 EXIT ;  /* 0x000000000000094d */ /* 0x001fea0003800000 */
[----:B------:R-:W-:Y:S01]  /*0940*/  ULDC.64 UR4, c[0x0][0x650] ;  /* 0x0001940000047ab9 */ /* 0x000fe20000000a00 */
[----:B------:R-:W-:Y:S01]  /*0950*/  PRMT R12, RZ, 0x7610, R12 ;  /* 0x00007610ff0c7816 */ /* 0x000fe2000000000c */
[----:B------:R-:W-:Y:S01]  /*0960*/  IMAD.MOV.U32 R15, RZ, RZ, -0x1 ;  /* 0xffffffffff0f7424 */ /* 0x000fe200078e00ff */
[----:B------:R-:W-:Y:S01]  /*0970*/  ISETP.GE.U32.AND P0, PT, R6, UR4, PT ;  /* 0x0000000406007c0c */ /* 0x000fe2000bf06070 */
[----:B------:R-:W-:Y:S02]  /*0980*/  IMAD.MOV.U32 R13, RZ, RZ, -0x1 ;  /* 0xffffffffff0d7424 */ /* 0x000fe400078e00ff */
[----:B------:R-:W-:Y:S01]  /*0990*/  IMAD.MOV.U32 R33, RZ, RZ, -0x1 ;  /* 0xffffffffff217424 */ /* 0x000fe200078e00ff */
[----:B------:R-:W-:-:S13]  /*09a0*/  ISETP.GE.U32.AND.EX P0, PT, R7, UR5, PT, P0 ;  /* 0x0000000507007c0c */ /* 0x000fda000bf06100 */
[----:B------:R-:W-:Y:S05]  /*09b0*/  @P0 BRA `(.L_x_8) ;  /* 0x0000000400240947 */ /* 0x000fea0003800000 */
[----:B------:R-:W0:Y:S01]  /*09c0*/  LDC.64 R22, c[0x0][0x628] ;  /* 0x00018a00ff167b82 */ /* 0x000e220000000a00 */
[----:B------:R-:W-:Y:S02]  /*09d0*/  IMAD.MOV.U32 R12, RZ, RZ, R6 ;  /* 0x000000ffff0c7224 */ /* 0x000fe400078e0006 */
[----:B------:R-:W-:-:S05]  /*09e0*/  IMAD.MOV.U32 R13, RZ, RZ, R7 ;  /* 0x000000ffff0d7224 */ /* 0x000fca00078e0007 */
[----:B------:R-:W1:Y:S08]  /*09f0*/  LDC R18, c[0x0][0x630] ;  /* 0x00018c00ff127b82 */ /* 0x000e700000000800 */
[----:B------:R-:W2:Y:S01]  /*0a00*/  LDC.64 R24, c[0x0][0x620] ;  /* 0x00018800ff187b82 */ /* 0x000ea20000000a00 */
[----:B0-----:R-:W-:-:S04]  /*0a10*/  ISETP.NE.U32.AND P0, PT, R22, RZ, PT ;  /* 0x000000ff1600720c */ /* 0x001fc80003f05070 */
[----:B------:R-:W-:-:S13]  /*0a20*/  ISETP.NE.AND.EX P0, PT, R23, RZ, PT, P0 ;  /* 0x000000ff1700720c */ /* 0x000fda0003f05300 */
[----:B-12---:R-:W-:Y:S05]  /*0a30*/  @!P0 BRA `(.L_x_9) ;  /* 0x0000000000288947 */ /* 0x006fea0003800000 */
[----:B------:R-:W0:Y:S02]  /*0a40*/  LDC R3, c[0x0][0x634] ;  /* 0x00018d00ff037b82 */ /* 0x000e240000000800 */
[----:B0-----:R-:W-:-:S05]  /*0a50*/  IADD3 R3, P0, R6, R3, RZ ;  /* 0x0000000306037210 */ /* 0x001fca0007f1e0ff */
[----:B------:R-:W-:-:S04]  /*0a60*/  IMAD.X R19, RZ, RZ, R7, P0 ;  /* 0x000000ffff137224 */ /* 0x000fc800000e0607 */
[----:B------:R-:W-:-:S04]  /*0a70*/  IMAD.WIDE.U32 R12, R19, R22, RZ ;  /* 0x00000016130c7225 */ /* 0x000fc800078e00ff */
[----:B------:R-:W-:-:S04]  /*0a80*/  IMAD.WIDE.U32 R14, P0, R3, R23, R12 ;  /* 0x00000017030e7225 */ /* 0x000fc8000780000c */
[----:B------:R-:W-:-:S04]  /*0a90*/  IMAD.WIDE.U32 R12, R3, R22, RZ ;  /* 0x00000016030c7225 */ /* 0x000fc800078e00ff */
[----:B------:R-:W-:Y:S01]  /*0aa0*/  IMAD.X R17, RZ, RZ, RZ, P0 ;  /* 0x000000ffff117224 */ /* 0x000fe200000e06ff */
[----:B------:R-:W-:Y:S01]  /*0ab0*/  IADD3 RZ, P0, R13, R14, RZ ;  /* 0x0000000e0dff7210 */ /* 0x000fe20007f1e0ff */
[----:B------:R-:W-:-:S04]  /*0ac0*/  IMAD.MOV.U32 R16, RZ, RZ, R15 ;  /* 0x000000ffff107224 */ /* 0x000fc800078e000f */
[----:B------:R-:W-:-:S08]  /*0ad0*/  IMAD.WIDE.U32.X R12, R19, R23, R16, P0 ;  /* 0x00000017130c7225 */ /* 0x000fd000000e0410 */
.L_x_9:
[----:B------:R-:W0:Y:S01]  /*0ae0*/  LDC.64 R28, c[0x0][0x640] ;  /* 0x00019000ff1c7b82 */ /* 0x000e220000000a00 */
[--C-:B------:R-:W-:Y:S01]  /*0af0*/  SHF.R.U64 R33, R12, R18, R13.reuse ;  /* 0x000000120c217219 */ /* 0x100fe2000000120d */
[----:B------:R-:W-:Y:S01]  /*0b00*/  IMAD R27, R11, R20, R4 ;  /* 0x000000140b1b7224 */ /* 0x000fe200078e0204 */
[----:B------:R-:W-:Y:S01]  /*0b10*/  SHF.R.U32.HI R3, RZ, R18, R13 ;  /* 0x00000012ff037219 */ /* 0x000fe2000001160d */
[----:B------:R-:W-:Y:S01]  /*0b20*/  IMAD.MOV.U32 R23, RZ, RZ, 0x1 ;  /* 0x00000001ff177424 */ /* 0x000fe200078e00ff */
[----:B------:R-:W-:-:S03]  /*0b30*/  IADD3 R5, P0, RZ, -R33, RZ ;  /* 0x80000021ff057210 */ /* 0x000fc60007f1e0ff */
[----:B------:R-:W1:Y:S02]  /*0b40*/  LDC R22, c[0x0][0x618] ;  /* 0x00018600ff167b82 */ /* 0x000e640000000800 */
[----:B------:R-:W-:Y:S02]  /*0b50*/  IMAD.X R3, RZ, RZ, ~R3, P0 ;  /* 0x000000ffff037224 */ /* 0x000fe400000e0e03 */
[----:B------:R-:W-:-:S04]  /*0b60*/  IMAD.WIDE.U32 R12, R5, R24, R6 ;  /* 0x00000018050c7225 */ /* 0x000fc800078e0006 */
[----:B------:R-:W2:Y:S01]  /*0b70*/  LDC R18, c[0x0][0x608] ;  /* 0x00018200ff127b82 */ /* 0x000ea20000000800 */
[----:B------:R-:W-:Y:S02]  /*0b80*/  IMAD R14, R3, R24, RZ ;  /* 0x00000018030e7224 */ /* 0x000fe400078e02ff */
[----:B------:R-:W-:Y:S02]  /*0b90*/  IMAD.MOV.U32 R3, RZ, RZ, -0x1 ;  /* 0xffffffffff037424 */ /* 0x000fe400078e00ff */
[----:B------:R-:W-:-:S03]  /*0ba0*/  IMAD R5, R5, R25, R14 ;  /* 0x0000001905057224 */ /* 0x000fc600078e020e */
[----:B------:R-:W3:Y:S01]  /*0bb0*/  LDC R26, c[0x0][0x658] ;  /* 0x00019600ff1a7b82 */ /* 0x000ee20000000800 */
[----:B------:R-:W-:Y:S01]  /*0bc0*/  IMAD.IADD R5, R13, 0x1, R5 ;  /* 0x000000010d057824 */ /* 0x000fe200078e0205 */
[----:B0-----:R-:W-:-:S04]  /*0bd0*/  ISETP.NE.U32.AND P0, PT, R28, RZ, PT ;  /* 0x000000ff1c00720c */ /* 0x001fc80003f05070 */
[----:B------:R-:W-:Y:S02]  /*0be0*/  ISETP.NE.AND.EX P0, PT, R29, RZ, PT, P0 ;  /* 0x000000ff1d00720c */ /* 0x000fe40003f05300 */
[----:B------:R-:W0:Y:S01]  /*0bf0*/  LDC R24, c[0x0][0x600] ;  /* 0x00018000ff187b82 */ /* 0x000e220000000800 */
[-CC-:B-1----:R-:W-:Y:S02]  /*0c00*/  SHF.R.U64 R16, R12, R22.reuse, R5.reuse ;  /* 0x000000160c107219 */ /* 0x182fe40000001205 */
[----:B------:R-:W-:-:S05]  /*0c10*/  SHF.R.U32.HI R5, RZ, R22, R5 ;  /* 0x00000016ff057219 */ /* 0x000fca0000011605 */
[----:B------:R-:W1:Y:S01]  /*0c20*/  LDC R19, c[0x0][0x648] ;  /* 0x00019200ff137b82 */ /* 0x000e620000000800 */
[-CC-:B--2---:R-:W-:Y:S02]  /*0c30*/  SHF.R.U64 R22, R16, R18.reuse, R5.reuse ;  /* 0x0000001210167219 */ /* 0x184fe40000001205 */
[----:B------:R-:W-:-:S05]  /*0c40*/  SHF.R.U32.HI R5, RZ, R18, R5 ;  /* 0x00000012ff057219 */ /* 0x000fca0000011605 */
[----:B------:R-:W2:Y:S01]  /*0c50*/  LDC R21, c[0x0][0x638] ;  /* 0x00018e00ff157b82 */ /* 0x000ea20000000800 */
[-CC-:B---3--:R-:W-:Y:S02]  /*0c60*/  SHF.R.U64 R18, R22, R26.reuse, R5.reuse ;  /* 0x0000001a16127219 */ /* 0x188fe40000001205 */
[-C--:B------:R-:W-:Y:S02]  /*0c70*/  SHF.L.U32 R3, R3, R26.reuse, RZ ;  /* 0x0000001a03037219 */ /* 0x080fe400000006ff */
[----:B------:R-:W-:Y:S01]  /*0c80*/  SHF.R.U32.HI R5, RZ, R26, R5 ;  /* 0x0000001aff057219 */ /* 0x000fe20000011605 */
[----:B------:R-:W-:Y:S01]  /*0c90*/  IMAD.MOV.U32 R4, RZ, RZ, R18 ;  /* 0x000000ffff047224 */ /* 0x000fe200078e0012 */
[----:B------:R-:W-:Y:S01]  /*0ca0*/  LOP3.LUT R11, RZ, R3, RZ, 0x33, !PT ;  /* 0x00000003ff0b7212 */ /* 0x000fe200078e33ff */
[----:B------:R-:W3:Y:S01]  /*0cb0*/  LDC R25, c[0x0][0x610] ;  /* 0x00018400ff197b82 */ /* 0x000ee20000000800 */
[----:B------:R-:W-:Y:S05]  /*0cc0*/  @!P0 BRA `(.L_x_10) ;  /* 0x0000000000288947 */ /* 0x000fea0003800000 */
[----:B------:R-:W4:Y:S02]  /*0cd0*/  LDC R3, c[0x0][0x64c] ;  /* 0x00019300ff037b82 */ /* 0x000f240000000800 */
[----:B----4-:R-:W-:-:S05]  /*0ce0*/  IADD3 R3, P0, R18, R3, RZ ;  /* 0x0000000312037210 */ /* 0x010fca0007f1e0ff */
        /* <DEDUP_REMOVED lines=8> */
.L_x_10:
[----:B-1----:R-:W-:Y:S02]  /*0d70*/  SHF.R.U64 R5, R4, R19, R5 ;  /* 0x0000001304057219 */ /* 0x002fe40000001205 */
[----:B------:R-:W-:Y:S01]  /*0d80*/  LOP3.LUT R4, R22, R11, RZ, 0xc0, !PT ;  /* 0x0000000b16047212 */ /* 0x000fe200078ec0ff */
[----:B0-----:R-:W-:Y:S01]  /*0d90*/  VIADD R11, R24, 0xffffffff ;  /* 0xffffffff180b7836 */ /* 0x001fe20000000000 */
[----:B------:R-:W-:Y:S01]  /*0da0*/  SHF.L.U32 R3, R23, R26, RZ ;  /* 0x0000001a17037219 */ /* 0x000fe200000006ff */
[----:B------:R-:W-:Y:S01]  /*0db0*/  IMAD.MOV R12, RZ, RZ, -R5 ;  /* 0x000000ffff0c7224 */ /* 0x000fe200078e0a05 */
[----:B------:R-:W-:Y:S02]  /*0dc0*/  SEL R10, R10, R27, !P3 ;  /* 0x0000001b0a0a7207 */ /* 0x000fe40005800000 */
[----:B------:R-:W-:Y:S01]  /*0dd0*/  LOP3.LUT R11, R16, R11, RZ, 0xc0, !PT ;  /* 0x0000000b100b7212 */ /* 0x000fe200078ec0ff */
[----:B------:R-:W-:Y:S02]  /*0de0*/  IMAD R5, R3, R5, R4 ;  /* 0x0000000503057224 */ /* 0x000fe400078e0204 */
[----:B--2---:R-:W-:-:S02]  /*0df0*/  IMAD R3, R12, R21, R18 ;  /* 0x000000150c037224 */ /* 0x004fc400078e0212 */
[----:B---3--:R-:W-:Y:S02]  /*0e00*/  IMAD R10, R5, R25, R10 ;  /* 0x00000019050a7224 */ /* 0x008fe400078e020a */
[----:B------:R-:W-:Y:S02]  /*0e10*/  IMAD R3, R3, R24, R11 ;  /* 0x0000001803037224 */ /* 0x000fe400078e020b */
[----:B------:R-:W-:-:S03]  /*0e20*/  IMAD.MOV.U32 R12, RZ, RZ, 0x1 ;  /* 0x00000001ff0c7424 */ /* 0x000fc600078e00ff */
[----:B------:R-:W-:Y:S02]  /*0e30*/  SEL R13, R3, R10, !P3 ;  /* 0x0000000a030d7207 */ /* 0x000fe40005800000 */
[----:B------:R-:W-:-:S07]  /*0e40*/  SEL R15, R10, R3, !P3 ;  /* 0x000000030a0f7207 */ /* 0x000fce0005800000 */
.L_x_8:
[----:B------:R-:W-:-:S08]  /*0e50*/  NOP ;  /* 0x0000000000007918 */ /* 0x000fd00000000000 */
[----:B------:R-:W0:Y:S02]  /*0e60*/  USETMAXREG.TRY_ALLOC.CTAPOOL UP0, 0xe8 ;  /* 0x000000e8000079c8 */ /* 0x000e240008000600 */
[----:B0-----:R-:W-:-:S13]  /*0e70*/  PLOP3.LUT P0, PT, PT, PT, UP0, 0x80, 0x0 ;  /* 0x000000000000781c */ /* 0x001fda0003f0f008 */
[----:B------:R-:W-:Y:S05]  /*0e80*/  @!P0 BRA `(.L_x_8) ;  /* 0xfffffffc00f08947 */ /* 0x000fea000383ffff */
[----:B------:R-:W-:Y:S01]  /*0e90*/  ULDC.64 UR4, c[0x0][0x598] ;  /* 0x0001660000047ab9 */ /* 0x000fe20000000a00 */
[----:B------:R-:W-:Y:S01]  /*0ea0*/  ULDC.64 UR24, c[0x0][0x208] ;  /* 0x0000820000187ab9 */ /* 0x000fe20000000a00 */
[----:B------:R-:W-:-:S04]  /*0eb0*/  ISETP.NE.U32.AND P0, PT, RZ, UR4, PT ;  /* 0x00000004ff007c0c */ /* 0x000fc8000bf05070 */
[----:B------:R-:W-:-:S13]  /*0ec0*/  ISETP.NE.AND.EX P0, PT, RZ, UR5, PT, P0 ;  /* 0x00000005ff007c0c */ /* 0x000fda000bf05300 */
[----:B------:R-:W-:Y:S05]  /*0ed0*/  @!P0 BRA `(.L_x_11) ;  /* 0x00000000001c8947 */ /* 0x000fea0003800000 */
[----:B------:R-:W0:Y:S02]  /*0ee0*/  LDC.64 R4, c[0x0][0x598] ;  /* 0x00016600ff047b82 */ /* 0x000e240000000a00 */
[----:B0-----:R-:W2:Y:S02]  /*0ef0*/  LDG.E.64 R4, desc[UR24][R4.64] ;  /* 0x0000001804047981 */ /* 0x001ea4000c1e1b00 */
[----:B--2---:R-:W-:-:S04]  /*0f00*/  ISETP.NE.U32.AND P0, PT, R4, RZ, PT ;  /* 0x000000ff0400720c */ /* 0x004fc80003f05070 */
[----:B------:R-:W-:-:S13]  /*0f10*/  ISETP.NE.AND.EX P0, PT, R5, RZ, PT, P0 ;  /* 0x000000ff0500720c */ /* 0x000fda0003f05300 */
[----:B------:R-:W-:Y:S05]  /*0f20*/  @!P0 BRA `(.L_x_11) ;  /* 0x0000000000088947 */ /* 0x000fea0003800000 */
[----:B------:R0:W5:Y:S01]  /*0f30*/  LD.E R3, desc[UR24][R4.64] ;  /* 0x0000001804037980 */ /* 0x000162000c101900 */
[----:B------:R-:W-:Y:S05]  /*0f40*/  BRA `(.L_x_12) ;  /* 0x0000000000207947 */ /* 0x000fea0003800000 */
.L_x_11:
[----:B------:R-:W-:Y:S02]  /*0f50*/  ULDC.64 UR4, c[0x0][0x588] ;  /* 0x0001620000047ab9 */ /* 0x000fe40000000a00 */
[----:B------:R-:W-:-:S04]  /*0f60*/  ISETP.NE.U32.AND P0, PT, RZ, UR4, PT ;  /* 0x00000004ff007c0c */ /* 0x000fc8000bf05070 */
[----:B------:R-:W-:-:S13]  /*0f70*/  ISETP.NE.AND.EX P0, PT, RZ, UR5, PT, P0 ;  /* 0x00000005ff007c0c */ /* 0x000fda000bf05300 */
[----:B------:R-:W-:Y:S05]  /*0f80*/  @!P0 BRA `(.L_x_13) ;  /* 0x00000000000c8947 */ /* 0x000fea0003800000 */
[----:B------:R-:W0:Y:S02]  /*0f90*/  LDC.64 R4, c[0x0][0x588] ;  /* 0x00016200ff047b82 */ /* 0x000e240000000a00 */
[----:B0-----:R1:W5:Y:S01]  /*0fa0*/  LDG.E R3, desc[UR24][R4.64] ;  /* 0x0000001804037981 */ /* 0x001362000c1e1900 */
[----:B------:R-:W-:Y:S05]  /*0fb0*/  BRA `(.L_x_12) ;  /* 0x0000000000047947 */ /* 0x000fea0003800000 */
.L_x_13:
[----:B------:R-:W2:Y:S02]  /*0fc0*/  LDC R3, c[0x0][0x580] ;  /* 0x00016000ff037b82 */ /* 0x000ea40000000800 */
.L_x_12:
[----:B------:R-:W-:Y:S02]  /*0fd0*/  ULDC.64 UR4, c[0x0][0x5a0] ;  /* 0x0001680000047ab9 */ /* 0x000fe40000000a00 */
[----:B------:R-:W-:-:S04]  /*0fe0*/  ISETP.NE.U32.AND P0, PT, RZ, UR4, PT ;  /* 0x00000004ff007c0c */ /* 0x000fc8000bf05070 */
[----:B------:R-:W-:-:S13]  /*0ff0*/  ISETP.NE.AND.EX P0, PT, RZ, UR5, PT, P0 ;  /* 0x00000005ff007c0c */ /* 0x000fda000bf05300 */
[----:B------:R-:W-:Y:S05]  /*1000*/  @!P0 BRA `(.L_x_14) ;  /* 0x00000000001c8947 */ /* 0x000fea0003800000 */
[----:B01----:R-:W0:Y:S02]  /*1010*/  LDC.64 R4, c[0x0][0x5a0] ;  /* 0x00016800ff047b82 */ /* 0x003e240000000a00 */
[----:B0-----:R-:W3:Y:S02]  /*1020*/  LDG.E.64 R4, desc[UR24][R4.64] ;  /* 0x0000001804047981 */ /* 0x001ee4000c1e1b00 */
[----:B---3--:R-:W-:-:S04]  /*1030*/  ISETP.NE.U32.AND P0, PT, R4, RZ, PT ;  /* 0x000000ff0400720c */ /* 0x008fc80003f05070 */
[----:B------:R-:W-:-:S13]  /*1040*/  ISETP.NE.AND.EX P0, PT, R5, RZ, PT, P0 ;  /* 0x000000ff0500720c */ /* 0x000fda0003f05300 */
[----:B------:R-:W-:Y:S05]  /*1050*/  @!P0 BRA `(.L_x_14) ;  /* 0x0000000000088947 */ /* 0x000fea0003800000 */
[----:B------:R0:W5:Y:S01]  /*1060*/  LD.E R4, desc[UR24][R4.64] ;  /* 0x0000001804047980 */ /* 0x000162000c101900 */
[----:B------:R-:W-:Y:S05]  /*1070*/  BRA `(.L_x_15) ;  /* 0x0000000000207947 */ /* 0x000fea0003800000 */
.L_x_14:
[----:B------:R-:W-:Y:S02]  /*1080*/  ULDC.64 UR4, c[0x0][0x590] ;  /* 0x0001640000047ab9 */ /* 0x000fe40000000a00 */
[----:B------:R-:W-:-:S04]  /*1090*/  ISETP.NE.U32.AND P0, PT, RZ, UR4, PT ;  /* 0x00000004ff007c0c */ /* 0x000fc8000bf05070 */
[----:B------:R-:W-:-:S13]  /*10a0*/  ISETP.NE.AND.EX P0, PT, RZ, UR5, PT, P0 ;  /* 0x00000005ff007c0c */ /* 0x000fda000bf05300 */
[----:B------:R-:W-:Y:S05]  /*10b0*/  @!P0 BRA `(.L_x_16) ;  /* 0x00000000000c8947 */ /* 0x000fea0003800000 */
[----:B01----:R-:W0:Y:S02]  /*10c0*/  LDC.64 R4, c[0x0][0x590] ;  /* 0x00016400ff047b82 */ /* 0x003e240000000a00 */
[----:B0-----:R1:W5:Y:S01]  /*10d0*/  LDG.E R4, desc[UR24][R4.64] ;  /* 0x0000001804047981 */ /* 0x001362000c1e1900 */
[----:B------:R-:W-:Y:S05]  /*10e0*/  BRA `(.L_x_15) ;  /* 0x0000000000047947 */ /* 0x000fea0003800000 */
.L_x_16:
[----:B01----:R-:W3:Y:S02]  /*10f0*/  LDC R4, c[0x0][0x584] ;  /* 0x00016100ff047b82 */ /* 0x003ee40000000800 */
.L_x_15:
[----:B------:R-:W-:-:S13]  /*1100*/  LOP3.LUT P0, RZ, R12, 0xff, RZ, 0xc0, !PT ;  /* 0x000000ff0cff7812 */ /* 0x000fda000780c0ff */
[----:B------:R-:W-:Y:S05]  /*1110*/  @!P0 EXIT ;  /* 0x000000000000894d */ /* 0x000fea0003800000 */
[----:B------:R-:W-:Y:S01]  /*1120*/  ULDC UR4, c[0x0][0x28c] ;  /* 0x0000a30000047ab9 */ /* 0x000fe20000000800 */
[----:B------:R-:W-:Y:S01]  /*1130*/  LOP3.LUT R55, R8, 0x1, RZ, 0xfc, !PT ;  /* 0x0000000108377812 */ /* 0x000fe200078efcff */
[----:B------:R-:W-:Y:S01]  /*1140*/  UIADD3 UR4, UR4, 0x7f, URZ ;  /* 0x0000007f04047890 */ /* 0x000fe2000fffe03f */
[----:B------:R-:W-:-:S03]  /*1150*/  ULDC.64 UR8, c[0x0][0x5c8] ;  /* 0x0001720000087ab9 */ /* 0x000fc60000000a00 */
[----:B------:R-:W-:Y:S02]  /*1160*/  USHF.R.S32.HI UR5, URZ, 0x1f, UR4 ;  /* 0x0000001f3f057899 */ /* 0x000fe40008011404 */
[----:B------:R-:W-:Y:S02]  /*1170*/  USHF.L.U64.HI UR9, UR8, 0x3, UR9 ;  /* 0x0000000308097899 */ /* 0x000fe40008010209 */
[----:B------:R-:W-:Y:S02]  /*1180*/  ULEA.HI UR5, UR5, UR4, URZ, 0x7 ;  /* 0x0000000405057291 */ /* 0x000fe4000f8f383f */
[----:B------:R-:W-:Y:S02]  /*1190*/  USHF.L.U32 UR10, UR8, 0x3, URZ ;  /* 0x00000003080a7899 */ /* 0x000fe4000800063f */
[----:B------:R-:W-:Y:S01]  /*11a0*/  USHF.R.S32.HI UR11, URZ, 0x7, UR5 ;  /* 0x000000073f0b7899 */ /* 0x000fe20008011405 */
[----:B------:R-:W-:Y:S02]  /*11b0*/  UMOV UR4, URZ ;  /* 0x0000003f00047c82 */ /* 0x000fe40008000000 */
[----:B------:R-:W-:-:S09]  /*11c0*/  UMOV UR5, URZ ;  /* 0x0000003f00057c82 */ /* 0x000fd20008000000 */
.L_x_55:
[----:B01----:R-:W-:Y:S01]  /*11d0*/  LOP3.LUT R5, R9, 0x80, RZ, 0xc0, !PT ;  /* 0x0000008009057812 */ /* 0x003fe200078ec0ff */
[----:B------:R-:W0:Y:S01]  /*11e0*/  S2UR UR15, SR_CgaCtaId ;  /* 0x00000000000f79c3 */ /* 0x000e220000008800 */
[----:B------:R-:W-:Y:S01]  /*11f0*/  UMOV UR14, 0x400 ;  /* 0x00000400000e7882 */ /* 0x000fe20000000000 */
[----:B------:R-:W-:Y:S01]  /*1200*/  UMOV UR6, URZ ;  /* 0x0000003f00067c82 */ /* 0x000fe20008000000 */
[----:B------:R-:W-:Y:S01]  /*1210*/  SHF.R.U32.HI R10, RZ, 0x7, R5 ;  /* 0x00000007ff0a7819 */ /* 0x000fe20000011605 */
[----:B------:R-:W-:Y:S01]  /*1220*/  UMOV UR7, URZ ;  /* 0x0000003f00077c82 */ /* 0x000fe20008000000 */
[----:B------:R-:W-:Y:S01]  /*1230*/  IMAD.MOV.U32 R14, RZ, RZ, RZ ;  /* 0x000000ffff0e7224 */ /* 0x000fe200078e00ff */
[----:B------:R-:W-:Y:S02]  /*1240*/  CS2R R16, SRZ ;  /* 0x0000000000107805 */ /* 0x000fe4000001ff00 */
[----:B------:R-:W-:Y:S01]  /*1250*/  CS2R R22, SRZ ;  /* 0x0000000000167805 */ /* 0x000fe2000001ff00 */
[----:B------:R-:W1:Y:S01]  /*1260*/  LDC R5, c[0x0][0x28c] ;  /* 0x0000a300ff057b82 */ /* 0x000e620000000800 */
[----:B------:R-:W4:Y:S01]  /*1270*/  SHFL.IDX PT, R10, R10, RZ, 0x1f ;  /* 0x00001fff0a0a7589 */ /* 0x000f2200000e0000 */
[----:B------:R-:W-:Y:S01]  /*1280*/  IMAD.MOV.U32 R28, RZ, RZ, RZ ;  /* 0x000000ffff1c7224 */ /* 0x000fe200078e00ff */
[----:B------:R-:W-:Y:S01]  /*1290*/  CS2R R30, SRZ ;  /* 0x00000000001e7805 */ /* 0x000fe2000001ff00 */
[----:B------:R-:W-:Y:S01]  /*12a0*/  IMAD.MOV.U32 R27, RZ, RZ, RZ ;  /* 0x000000ffff1b7224 */ /* 0x000fe200078e00ff */
[----:B------:R-:W-:Y:S01]  /*12b0*/  CS2R R52, SRZ ;  /* 0x0000000000347805 */ /* 0x000fe2000001ff00 */
[----:B------:R-:W-:Y:S01]  /*12c0*/  IMAD.MOV.U32 R32, RZ, RZ, RZ ;  /* 0x000000ffff207224 */ /* 0x000fe200078e00ff */
[----:B------:R-:W-:Y:S01]  /*12d0*/  CS2R R56, SRZ ;  /* 0x0000000000387805 */ /* 0x000fe2000001ff00 */
[----:B------:R-:W-:Y:S01]  /*12e0*/  IMAD.MOV.U32 R54, RZ, RZ, RZ ;  /* 0x000000ffff367224 */ /* 0x000fe200078e00ff */
[----:B------:R-:W-:Y:S01]  /*12f0*/  CS2R R36, SRZ ;  /* 0x0000000000247805 */ /* 0x000fe2000001ff00 */
[----:B------:R-:W-:Y:S01]  /*1300*/  IMAD.U32 R18, RZ, RZ, UR4 ;  /* 0x00000004ff127e24 */ /* 0x000fe2000f8e00ff */
[----:B------:R-:W-:-:S02]  /*1310*/  CS2R R38, SRZ ;  /* 0x0000000000267805 */ /* 0x000fc4000001ff00 */
[----:B------:R-:W-:Y:S02]  /*1320*/  CS2R R40, SRZ ;  /* 0x0000000000287805 */ /* 0x000fe4000001ff00 */
[----:B------:R-:W-:Y:S02]  /*1330*/  CS2R R42, SRZ ;  /* 0x00000000002a7805 */ /* 0x000fe4000001ff00 */
[----:B------:R-:W-:Y:S02]  /*1340*/  CS2R R44, SRZ ;  /* 0x00000000002c7805 */ /* 0x000fe4000001ff00 */
[----:B------:R-:W-:Y:S02]  /*1350*/  CS2R R46, SRZ ;  /* 0x00000000002e7805 */ /* 0x000fe4000001ff00 */
[----:B------:R-:W-:Y:S02]  /*1360*/  CS2R R48, SRZ ;  /* 0x0000000000307805 */ /* 0x000fe4000001ff00 */
[----:B------:R-:W-:-:S02]  /*1370*/  CS2R R50, SRZ ;  /* 0x0000000000327805 */ /* 0x000fc4000001ff00 */
[----:B-1----:R-:W-:Y:S01]  /*1380*/  ISETP.GE.AND P0, PT, R5, 0x1, PT ;  /* 0x000000010500780c */ /* 0x002fe20003f06270 */
[----:B------:R-:W-:Y:S01]  /*1390*/  IMAD.MOV.U32 R5, RZ, RZ, RZ ;  /* 0x000000ffff057224 */ /* 0x000fe200078e00ff */
[----:B----4-:R-:W-:-:S13]  /*13a0*/  R2UR UR8, R10 ;  /* 0x000000000a0872ca */ /* 0x010fda00000e0000 */
[----:B------:R-:W-:-:S04]  /*13b0*/  ULEA.HI UR12, UR8, UR8, URZ, 0x1 ;  /* 0x00000008080c7291 */ /* 0x000fc8000f8f083f */
[----:B------:R-:W-:Y:S02]  /*13c0*/  ULOP3.LUT UR13, UR12, 0x7fffe, URZ, 0xc0, !UPT ;  /* 0x0007fffe0c0d7892 */ /* 0x000fe4000f8ec03f */
[----:B0-----:R-:W-:Y:S02]  /*13d0*/  ULEA UR12, UR15, UR14, 0x18 ;  /* 0x0000000e0f0c7291 */ /* 0x001fe4000f8ec03f */
[----:B------:R-:W-:Y:S01]  /*13e0*/  UIADD3 UR13, UR8, -UR13, URZ ;  /* 0x8000000d080d7290 */ /* 0x000fe2000fffe03f */
[----:B------:R-:W-:Y:S02]  /*13f0*/  UMOV UR14, UR5 ;  /* 0x00000005000e7c82 */ /* 0x000fe40008000000 */
[----:B------:R-:W-:Y:S01]  /*1400*/  UMOV UR8, URZ ;  /* 0x0000003f00087c82 */ /* 0x000fe20008000000 */
[----:B------:R-:W-:-:S04]  /*1410*/  ULEA UR13, UR13, UR12, 0xd ;  /* 0x0000000c0d0d7291 */ /* 0x000fc8000f8e683f */
[----:B------:R-:W-:-:S04]  /*1420*/  UIADD3 UR13, UR13, 0x100, URZ ;  /* 0x000001000d0d7890 */ /* 0x000fc8000fffe03f */
[----:B------:R-:W-:-:S04]  /*1430*/  USHF.R.U32.HI UR13, URZ, 0x4, UR13 ;  /* 0x000000043f0d7899 */ /* 0x000fc8000801160d */
[----:B------:R-:W-:Y:S01]  /*1440*/  ULOP3.LUT UR13, UR13, 0x3fff, URZ, 0xc0, !UPT ;  /* 0x00003fff0d0d7892 */ /* 0x000fe2000f8ec03f */
[----:B------:R-:W-:Y:S11]  /*1450*/  @!P0 BRA `(.L_x_17) ;  /* 0x0000000800088947 */ /* 0x000ff60003800000 */
[----:B------:R-:W-:-:S13]  /*1460*/  ISETP.NE.AND P1, PT, R55, 0x3, PT ;  /* 0x000000033700780c */ /* 0x000fda0003f25270 */
[----:B------:R-:W-:Y:S05]  /*1470*/  @!P1 BRA `(.L_x_18) ;  /* 0x0000000000049947 */ /* 0x000fea0003800000 */
[----:B------:R-:W-:Y:S01]  /*1480*/  BPT.TRAP 0x1 ;  /* 0x000000040000795c */ /* 0x000fe20000300000 */
.L_x_18:
[----:B------:R-:W-:Y:S01]  /*1490*/  ULEA UR6, UR5, UR12, 0x3 ;  /* 0x0000000c05067291 */ /* 0x000fe2000f8e183f */
[----:B------:R-:W-:-:S05]  /*14a0*/  IMAD.U32 R5, RZ, RZ, UR4 ;  /* 0x00000004ff057e24 */ /* 0x000fca000f8e00ff */
[----:B------:R-:W-:-:S04]  /*14b0*/  SHF.L.U32 R5, R5, 0x1f, RZ ;  /* 0x0000001f05057819 */ /* 0x000fc800000006ff */
[----:B------:R0:W1:Y:S01]  /*14c0*/  SYNCS.PHASECHK.TRANS64.TRYWAIT P0, [UR6], R5 ;  /* 0x00000005ff0075a7 */ /* 0x0000620008000146 */
[----:B------:R-:W-:Y:S05]  /*14d0*/  @!P1 BRA `(.L_x_19) ;  /* 0x0000000000049947 */ /* 0x000fea0003800000 */
[----:B------:R-:W-:Y:S01]  /*14e0*/  BPT.TRAP 0x1 ;  /* 0x000000040000795c */ /* 0x000fe20000300000 */
.L_x_19:
[----:B-1----:R-:W-:Y:S05]  /*14f0*/  @P0 BRA `(.L_x_20) ;  /* 0x0000000000080947 */ /* 0x002fea0003800000 */
[----:B------:R-:W1:Y:S02]  /*1500*/  SYNCS.PHASECHK.TRANS64.TRYWAIT P0, [UR6], R5 ;  /* 0x00000005ff0075a7 */ /* 0x000e640008000146 */
[----:B-1----:R-:W-:Y:S05]  /*1510*/  @!P0 BRA `(.L_x_21) ;  /* 0x00000050008c8947 */ /* 0x002fea0003800000 */
.L_x_20:
[----:B------:R-:W-:Y:S01]  /*1520*/  UIADD3 UR6, UR12, 0x30100, URZ ;  /* 0x000301000c067890 */ /* 0x000fe2000fffe03f */
[----:B------:R-:W-:Y:S01]  /*1530*/  WARPGROUP.ARRIVE ;  /* 0x00000000000079c5 */ /* 0x000fe20000000000 */
[----:B------:R-:W-:Y:S01]  /*1540*/  ULOP3.LUT UR8, UR13, 0x10000, URZ, 0xfc, !UPT ;  /* 0x000100000d087892 */ /* 0x000fe2000f8efc3f */
[----:B------:R-:W-:Y:S01]  /*1550*/  IMAD.MOV.U32 R14, RZ, RZ, RZ ;  /* 0x000000ffff0e7224 */ /* 0x000fe200078e00ff */
[----:B------:R-:W-:Y:S01]  /*1560*/  USHF.R.U32.HI UR6, URZ, 0x4, UR6 ;  /* 0x000000043f067899 */ /* 0x000fe20008011606 */
[----:B01----:R-:W-:Y:S01]  /*1570*/  IMAD.MOV.U32 R5, RZ, RZ, RZ ;  /* 0x000000ffff057224 */ /* 0x003fe200078e00ff */
[----:B------:R-:W-:Y:S01]  /*1580*/  ULEA UR8, UR5, UR8, 0xc ;  /* 0x0000000805087291 */ /* 0x000fe2000f8e603f */
[----:B------:R-:W-:Y:S01]  /*1590*/  CS2R R16, SRZ ;  /* 0x0000000000107805 */ /* 0x000fe2000001ff00 */
[----:B------:R-:W-:Y:S01]  /*15a0*/  ULOP3.LUT UR6, UR6, 0x3fff, URZ, 0xc0, !UPT ;  /* 0x00003fff06067892 */ /* 0x000fe2000f8ec03f */
[----:B------:R-:W-:Y:S01]  /*15b0*/  CS2R R22, SRZ ;  /* 0x0000000000167805 */ /* 0x000fe2000001ff00 */
[----:B------:R-:W-:Y:S01]  /*15c0*/  UMOV UR17, 0x40000040 ;  /* 0x4000004000117882 */ /* 0x000fe20000000000 */
[----:B------:R-:W-:Y:S01]  /*15d0*/  UMOV UR19, 0x40000000 ;  /* 0x4000000000137882 */ /* 0x000fe20000000000 */
[----:B------:R-:W-:Y:S01]  /*15e0*/  ULOP3.LUT UR6, UR6, 0x10000, URZ, 0xfc, !UPT ;  /* 0x0001000006067892 */ /* 0x000fe2000f8efc3f */
[----:B------:R-:W-:Y:S01]  /*15f0*/  IMAD.MOV.U32 R28, RZ, RZ, RZ ;  /* 0x000000ffff1c7224 */ /* 0x000fe200078e00ff */
[----:B------:R-:W-:Y:S01]  /*1600*/  UMOV UR16, UR8 ;  /* 0x0000000800107c82 */ /* 0x000fe20008000000 */
[----:B------:R-:W-:Y:S01]  /*1610*/  UIADD3 UR7, UR8, 0x800, URZ ;  /* 0x0000080008077890 */ /* 0x000fe2000fffe03f */
[----:B------:R-:W-:Y:S01]  /*1620*/  IMAD.MOV.U32 R27, RZ, RZ, RZ ;  /* 0x000000ffff1b7224 */ /* 0x000fe200078e00ff */
[----:B------:R-:W-:Y:S01]  /*1630*/  ULEA UR14, UR5, UR6, 0x6 ;  /* 0x00000006050e7291 */ /* 0x000fe2000f8e303f */
[----:B------:R-:W-:Y:S01]  /*1640*/  CS2R R30, SRZ ;  /* 0x00000000001e7805 */ /* 0x000fe2000001ff00 */
[----:B------:R-:W-:Y:S01]  /*1650*/  UIADD3 UR6, UR8, 0x400, URZ ;  /* 0x0000040008067890 */ /* 0x000fe2000fffe03f */
[----:B------:R-:W-:Y:S01]  /*1660*/  IMAD.MOV.U32 R32, RZ, RZ, RZ ;  /* 0x000000ffff207224 */ /* 0x000fe200078e00ff */
[----:B------:R-:W-:Y:S01]  /*1670*/  ULDC UR15, c[0x0][0x50c] ;  /* 0x00014300000f7ab9 */ /* 0x000fe20000000800 */
[----:B------:R-:W-:Y:S01]  /*1680*/  CS2R R52, SRZ ;  /* 0x0000000000347805 */ /* 0x000fe2000001ff00 */
[----:B------:R-:W-:Y:S01]  /*1690*/  UISETP.NE.AND UP0, UPT, UR15, 0x4, UPT ;  /* 0x000000040f00788c */ /* 0x000fe2000bf05270 */
[----:B------:R-:W-:Y:S01]  /*16a0*/  IMAD.MOV.U32 R54, RZ, RZ, RZ ;  /* 0x000000ffff367224 */ /* 0x000fe200078e00ff */
[----:B------:R-:W-:Y:S01]  /*16b0*/  UMOV UR18, UR14 ;  /* 0x0000000e00127c82 */ /* 0x000fe20008000000 */
[----:B------:R-:W-:Y:S01]  /*16c0*/  CS2R R56, SRZ ;  /* 0x0000000000387805 */ /* 0x000fe2000001ff00 */
[----:B------:R-:W-:Y:S01]  /*16d0*/  QGMMA.64x8x32.F32.E4M3.E4M3 R36, gdesc[UR16], RZ, !UPT ;  /* 0x00000000102479f3 */ /* 0x000fe2000c7008ff */
[----:B------:R-:W-:Y:S01]  /*16e0*/  UMOV UR16, UR6 ;  /* 0x0000000600107c82 */ /* 0x000fe20008000000 */
[----:B------:R-:W-:Y:S01]  /*16f0*/  UIADD3 UR6, UR8, 0xc00, URZ ;  /* 0x00000c0008067890 */ /* 0x000fe2000fffe03f */
[----:B------:R-:W-:-:S02]  /*1700*/  UMOV UR17, 0x40000040 ;  /* 0x4000004000117882 */ /* 0x000fc40000000000 */
[----:B------:R-:W-:Y:S01]  /*1710*/  QGMMA.64x8x32.F32.E4M3.E4M3 R40, gdesc[UR16], RZ, !UPT ;  /* 0x00000000102879f3 */ /* 0x000fe2000c7008ff */
[----:B------:R-:W-:Y:S01]  /*1720*/  UMOV UR16, UR7 ;  /* 0x0000000700107c82 */ /* 0x000fe20008000000 */
[----:B------:R-:W-:Y:S01]  /*1730*/  UMOV UR17, 0x40000040 ;  /* 0x4000004000117882 */ /* 0x000fe20000000000 */
[----:B------:R-:W-:Y:S01]  /*1740*/  UIADD3 UR7, UR8, 0x802, URZ ;  /* 0x0000080208077890 */ /* 0x000fe2000fffe03f */
[----:B------:R-:W-:Y:S01]  /*1750*/  QGMMA.64x8x32.F32.E4M3.E4M3 R44, gdesc[UR16], RZ, !UPT ;  /* 0x00000000102c79f3 */ /* 0x000fe2000c7008ff */
[----:B------:R-:W-:Y:S01]  /*1760*/  UMOV UR16, UR6 ;  /* 0x0000000600107c82 */ /* 0x000fe20008000000 */
[----:B------:R-:W-:Y:S01]  /*1770*/  UMOV UR17, 0x40000040 ;  /* 0x4000004000117882 */ /* 0x000fe20000000000 */
[----:B------:R-:W-:Y:S01]  /*1780*/  UIADD3 UR6, UR8, 0x402, URZ ;  /* 0x0000040208067890 */ /* 0x000fe2000fffe03f */
[----:B------:R-:W-:Y:S01]  /*1790*/  QGMMA.64x8x32.F32.E4M3.E4M3 R48, gdesc[UR16], RZ, !UPT ;  /* 0x00000000103079f3 */ /* 0x000fe2000c7008ff */
[----:B------:R-:W-:Y:S02]  /*17a0*/  UIADD3 UR16, UR8, 0x2, URZ ;  /* 0x0000000208107890 */ /* 0x000fe4000fffe03f */
[----:B------:R-:W-:Y:S01]  /*17b0*/  UIADD3 UR18, UR14, 0x2, URZ ;  /* 0x000000020e127890 */ /* 0x000fe2000fffe03f */
[----:B------:R-:W-:Y:S01]  /*17c0*/  UMOV UR17, 0x40000040 ;  /* 0x4000004000117882 */ /* 0x000fe20000000000 */
[----:B------:R-:W-:-:S07]  /*17d0*/  UMOV UR19, 0x40000000 ;  /* 0x4000000000137882 */ /* 0x000fce0000000000 */
[----:B------:R-:W-:Y:S01]  /*17e0*/  QGMMA.64x8x32.F32.E4M3.E4M3 R36, gdesc[UR16], R36 ;  /* 0x00000000102479f3 */ /* 0x000fe20008700824 */
[----:B------:R-:W-:Y:S01]  /*17f0*/  UMOV UR16, UR6 ;  /* 0x0000000600107c82 */ /* 0x000fe20008000000 */
[----:B------:R-:W-:Y:S01]  /*1800*/  UIADD3 UR6, UR8, 0xc02, URZ ;  /* 0x00000c0208067890 */ /* 0x000fe2000fffe03f */
[----:B------:R-:W-:Y:S02]  /*1810*/  UMOV UR17, 0x40000040 ;  /* 0x4000004000117882 */ /* 0x000fe40000000000 */
[----:B------:R-:W-:Y:S01]  /*1820*/  QGMMA.64x8x32.F32.E4M3.E4M3 R40, gdesc[UR16], R40 ;  /* 0x00000000102879f3 */ /* 0x000fe20008700828 */
[----:B------:R-:W-:Y:S01]  /*1830*/  UMOV UR16, UR7 ;  /* 0x0000000700107c82 */ /* 0x000fe20008000000 */
[----:B------:R-:W-:Y:S01]  /*1840*/  UMOV UR17, 0x40000040 ;  /* 0x4000004000117882 */ /* 0x000fe20000000000 */
[----:B------:R-:W-:Y:S01]  /*1850*/  UIADD3 UR7, UR8, 0x804, URZ ;  /* 0x0000080408077890 */ /* 0x000fe2000fffe03f */
[----:B------:R-:W-:Y:S01]  /*1860*/  QGMMA.64x8x32.F32.E4M3.E4M3 R44, gdesc[UR16], R44 ;  /* 0x00000000102c79f3 */ /* 0x000fe2000870082c */
[----:B------:R-:W-:Y:S01]  /*1870*/  UMOV UR16, UR6 ;  /* 0x0000000600107c82 */ /* 0x000fe20008000000 */
[----:B------:R-:W-:Y:S01]  /*1880*/  UMOV UR17, 0x40000040 ;  /* 0x4000004000117882 */ /* 0x000fe20000000000 */
[----:B------:R-:W-:Y:S01]  /*1890*/  UIADD3 UR6, UR8, 0x404, URZ ;  /* 0x0000040408067890 */ /* 0x000fe2000fffe03f */
[----:B------:R-:W-:Y:S01]  /*18a0*/  QGMMA.64x8x32.F32.E4M3.E4M3 R48, gdesc[UR16], R48 ;  /* 0x00000000103079f3 */ /* 0x000fe20008700830 */
[----:B------:R-:W-:-:S02]  /*18b0*/  UIADD3 UR16, UR8, 0x4, URZ ;  /* 0x0000000408107890 */ /* 0x000fc4000fffe03f */
        /* <DEDUP_REMOVED lines=14> */
[----:B------:R-:W-:Y:S01]  /*19a0*/  UMOV UR6, 0x4 ;  /* 0x0000000400067882 */ /* 0x000fe20000000000 */
[----:B------:R-:W-:Y:S01]  /*19b0*/  QGMMA.64x8x32.F32.E4M3.E4M3 R48, gdesc[UR16], R48 ;  /* 0x00000000103079f3 */ /* 0x000fe20008700830 */
[----:B------:R-:W-:-:S02]  /*19c0*/  UIADD3 UR16, UR8, 0x6, URZ ;  /* 0x0000000608107890 */ /* 0x000fc4000fffe03f */
[----:B------:R-:W-:Y:S01]  /*19d0*/  UIADD3 UR18, UR14, 0x6, URZ ;  /* 0x000000060e127890 */ /* 0x000fe2000fffe03f */
[----:B------:R-:W-:Y:S01]  /*19e0*/  UMOV UR17, 0x40000040 ;  /* 0x4000004000117882 */ /* 0x000fe20000000000 */
[----:B------:R-:W-:Y:S01]  /*19f0*/  UMOV UR19, 0x40000000 ;  /* 0x4000000000137882 */ /* 0x000fe20000000000 */
[----:B------:R-:W-:Y:S02]  /*1a00*/  UIADD3 UR14, UR8, 0x806, URZ ;  /* 0x00000806080e7890 */ /* 0x000fe4000fffe03f */
[----:B------:R-:W-:-:S04]  /*1a10*/  UIADD3 UR8, UR8, 0xc06, URZ ;  /* 0x00000c0608087890 */ /* 0x000fc8000fffe03f */
[----:B------:R-:W-:Y:S01]  /*1a20*/  QGMMA.64x8x32.F32.E4M3.E4M3 R36, gdesc[UR16], R36 ;  /* 0x00000000102479f3 */ /* 0x000fe20008700824 */
[----:B------:R-:W-:Y:S01]  /*1a30*/  UMOV UR16, UR7 ;  /* 0x0000000700107c82 */ /* 0x000fe20008000000 */
[----:B------:R-:W-:Y:S01]  /*1a40*/  USEL UR7, URZ, 0x1, UP0 ;  /* 0x000000013f077887 */ /* 0x000fe20008000000 */
[----:B------:R-:W-:Y:S02]  /*1a50*/  UMOV UR17, 0x40000040 ;  /* 0x4000004000117882 */ /* 0x000fe40000000000 */
[----:B------:R-:W-:Y:S01]  /*1a60*/  QGMMA.64x8x32.F32.E4M3.E4M3 R40, gdesc[UR16], R40 ;  /* 0x00000000102879f3 */ /* 0x000fe20008700828 */
[----:B------:R-:W-:Y:S02]  /*1a70*/  UMOV UR16, UR14 ;  /* 0x0000000e00107c82 */ /* 0x000fe40008000000 */
[----:B------:R-:W-:Y:S01]  /*1a80*/  ISETP.NE.AND P0, PT, RZ, UR7, PT ;  /* 0x00000007ff007c0c */ /* 0x000fe2000bf05270 */
[----:B------:R-:W-:Y:S02]  /*1a90*/  UMOV UR17, 0x40000040 ;  /* 0x4000004000117882 */ /* 0x000fe40000000000 */
[----:B------:R-:W-:Y:S01]  /*1aa0*/  QGMMA.64x8x32.F32.E4M3.E4M3 R44, gdesc[UR16], R44 ;  /* 0x00000000102c79f3 */ /* 0x000fe2000870082c */
[----:B------:R-:W-:Y:S01]  /*1ab0*/  UMOV UR16, UR8 ;  /* 0x0000000800107c82 */ /* 0x000fe20008000000 */
[----:B------:R-:W-:-:S02]  /*1ac0*/  UMOV UR17, 0x40000040 ;  /* 0x4000004000117882 */ /* 0x000fc40000000000 */
[----:B------:R-:W-:Y:S06]  /*1ad0*/  QGMMA.64x8x32.F32.E4M3.E4M3 R48, gdesc[UR16], R48, gsb0 ;  /* 0x00000000103079f3 */ /* 0x000fec0008000830 */
[----:B------:R-:W-:Y:S05]  /*1ae0*/  @!P0 BRA `(.L_x_22) ;  /* 0x0000000000488947 */ /* 0x000fea0003800000 */
[----:B------:R-:W-:Y:S02]  /*1af0*/  WARPGROUP.DEPBAR.LE gsb0, 0x0 ;  /* 0x00008000000079c5 */ /* 0x000fe40000010000 */
[----:B------:R-:W-:-:S01]  /*1b00*/  FADD R57, RZ, R36 ;  /* 0x00000024ff397221 */ /* 0x000fc20000000000 */
[----:B------:R-:W-:Y:S01]  /*1b10*/  FADD R56, RZ, R37 ;  /* 0x00000025ff387221 */ /* 0x000fe20000000000 */
        /* <DEDUP_REMOVED lines=14> */
[----:B------:R-:W-:-:S06]  /*1c00*/  UMOV UR6, URZ ;  /* 0x0000003f00067c82 */ /* 0x000fcc0008000000 */
.L_x_22:
[----:B------:R-:W-:-:S04]  /*1c10*/  UIADD3 UR14, UR5, 0x1, URZ ;  /* 0x00000001050e7890 */ /* 0x000fc8000fffe03f */
[----:B------:R-:W-:-:S04]  /*1c20*/  UISETP.NE.AND UP0, UPT, UR14, 0x3, UPT ;  /* 0x000000030e00788c */ /* 0x000fc8000bf05270 */
[----:B------:R-:W-:Y:S02]  /*1c30*/  USEL UR8, URZ, 0x1, UP0 ;  /* 0x000000013f087887 */ /* 0x000fe40008000000 */
[----:B------:R-:W-:Y:S02]  /*1c40*/  USEL UR14, UR14, URZ, UP0 ;  /* 0x0000003f0e0e7287 */ /* 0x000fe40008000000 */
[----:B------:R-:W-:-:S06]  /*1c50*/  ULOP3.LUT UR8, UR4, UR8, URZ, 0x3c, !UPT ;  /* 0x0000000804087292 */ /* 0x000fcc000f8e3c3f */
[----:B------:R-:W-:Y:S01]  /*1c60*/  IMAD.U32 R18, RZ, RZ, UR8 ;  /* 0x00000008ff127e24 */ /* 0x000fe2000f8e00ff */
[----:B------:R-:W-:-:S06]  /*1c70*/  UMOV UR8, 0x1 ;  /* 0x0000000100087882 */ /* 0x000fcc0000000000 */
.L_x_17:
[----:B------:R-:W-:-:S04]  /*1c80*/  UISETP.LT.AND UP0, UPT, UR11, 0x1, UPT ;  /* 0x000000010b00788c */ /* 0x000fc8000bf01270 */
[----:B------:R-:W-:-:S04]  /*1c90*/  USEL UR15, UR11, 0x1, UP0 ;  /* 0x000000010b0f7887 */ /* 0x000fc80008000000 */
[----:B------:R-:W-:-:S04]  /*1ca0*/  UIADD3 UR15, UR11, -UR15, URZ ;  /* 0x8000000f0b0f7290 */ /* 0x000fc8000fffe03f */
[----:B------:R-:W-:-:S06]  /*1cb0*/  UISETP.GE.AND UP0, UPT, UR15, 0x1, UPT ;  /* 0x000000010f00788c */ /* 0x000fcc000bf06270 */
[----:B------:R-:W-:-:S13]  /*1cc0*/  PLOP3.LUT P0, PT, PT, PT, UP0, 0x80, 0x0 ;  /* 0x000000000000781c */ /* 0x000fda0003f0f008 */
[----:B------:R-:W-:Y:S05]  /*1cd0*/  @!P0 BRA `(.L_x_23) ;  /* 0x00000008003c8947 */ /* 0x000fea0003800000 */
[----:B------:R-:W-:Y:S02]  /*1ce0*/  IMAD.U32 R11, RZ, RZ, UR5 ;  /* 0x00000005ff0b7e24 */ /* 0x000fe4000f8e00ff */
[----:B------:R-:W-:Y:S01]  /*1cf0*/  IMAD.U32 R10, RZ, RZ, UR15 ;  /* 0x0000000fff0a7e24 */ /* 0x000fe2000f8e00ff */
[----:B------:R-:W-:-:S06]  /*1d00*/  ULDC UR15, c[0x0][0x50c] ;  /* 0x00014300000f7ab9 */ /* 0x000fcc0000000800 */
.L_x_31:
[----:B------:R-:W-:-:S13]  /*1d10*/  ISETP.NE.AND P1, PT, R55, 0x3, PT ;  /* 0x000000033700780c */ /* 0x000fda0003f25270 */
[----:B------:R-:W-:Y:S05]  /*1d20*/  @!P1 BRA `(.L_x_24) ;  /* 0x0000000000049947 */ /* 0x000fea0003800000 */
[----:B------:R-:W-:Y:S01]  /*1d30*/  BPT.TRAP 0x1 ;  /* 0x000000040000795c */ /* 0x000fe20000300000 */
.L_x_24:
[----:B------:R-:W0:Y:S01]  /*1d40*/  S2UR UR16, SR_CgaCtaId ;  /* 0x00000000001079c3 */ /* 0x000e220000008800 */
[----:B------:R-:W-:Y:S01]  /*1d50*/  UMOV UR12, 0x400 ;  /* 0x00000400000c7882 */ /* 0x000fe20000000000 */
[----:B------:R-:W-:Y:S01]  /*1d60*/  SHF.L.U32 R12, R18, 0x1f, RZ ;  /* 0x0000001f120c7819 */ /* 0x000fe200000006ff */
[----:B0-----:R-:W-:-:S04]  /*1d70*/  ULEA UR12, UR16, UR12, 0x18 ;  /* 0x0000000c100c7291 */ /* 0x001fc8000f8ec03f */
[----:B------:R-:W-:-:S09]  /*1d80*/  ULEA UR16, UR14, UR12, 0x3 ;  /* 0x0000000c0e107291 */ /* 0x000fd2000f8e183f */
[----:B------:R0:W1:Y:S01]  /*1d90*/  SYNCS.PHASECHK.TRANS64.TRYWAIT P0, [UR16], R12 ;  /* 0x0000000cff0075a7 */ /* 0x0000620008000150 */
[----:B------:R-:W-:Y:S05]  /*1da0*/  @!P1 BRA `(.L_x_25) ;  /* 0x0000000000049947 */ /* 0x000fea0003800000 */
[----:B------:R-:W-:Y:S01]  /*1db0*/  BPT.TRAP 0x1 ;  /* 0x000000040000795c */ /* 0x000fe20000300000 */
.L_x_25:
[----:B-1----:R-:W-:Y:S05]  /*1dc0*/  @P0 BRA `(.L_x_26) ;  /* 0x0000000000080947 */ /* 0x002fea0003800000 */
[----:B------:R-:W1:Y:S02]  /*1dd0*/  SYNCS.PHASECHK.TRANS64.TRYWAIT P0, [UR16], R12 ;  /* 0x0000000cff0075a7 */ /* 0x000e640008000150 */
[----:B-1----:R-:W-:Y:S05]  /*1de0*/  @!P0 BRA `(.L_x_27) ;  /* 0x0000004800708947 */ /* 0x002fea0003800000 */
.L_x_26:
[----:B------:R-:W-:Y:S01]  /*1df0*/  UIADD3 UR16, UR12, 0x30100, URZ ;  /* 0x000301000c107890 */ /* 0x000fe2000fffe03f */
[----:B------:R-:W-:Y:S01]  /*1e00*/  WARPGROUP.ARRIVE ;  /* 0x00000000000079c5 */ /* 0x000fe20000000000 */
[----:B------:R-:W-:Y:S02]  /*1e10*/  UISETP.NE.AND UP0, UPT, UR7, URZ, UPT ;  /* 0x0000003f0700728c */ /* 0x000fe4000bf05270 */
[----:B------:R-:W-:Y:S02]  /*1e20*/  USHF.R.U32.HI UR16, URZ, 0x4, UR16 ;  /* 0x000000043f107899 */ /* 0x000fe40008011610 */
[----:B------:R-:W-:Y:S02]  /*1e30*/  USEL UR8, UR8, URZ, !UP0 ;  /* 0x0000003f08087287 */ /* 0x000fe4000c000000 */
[----:B------:R-:W-:Y:S02]  /*1e40*/  ULOP3.LUT UR16, UR16, 0x3fff, URZ, 0xc0, !UPT ;  /* 0x00003fff10107892 */ /* 0x000fe4000f8ec03f */
[----:B------:R-:W-:-:S02]  /*1e50*/  ULOP3.LUT UR7, UR13, 0x10000, URZ, 0xfc, !UPT ;  /* 0x000100000d077892 */ /* 0x000fc4000f8efc3f */
[----:B------:R-:W-:Y:S02]  /*1e60*/  ULOP3.LUT UR16, UR16, 0x10000, URZ, 0xfc, !UPT ;  /* 0x0001000010107892 */ /* 0x000fe4000f8efc3f */
[----:B------:R-:W-:Y:S02]  /*1e70*/  UISETP.NE.U32.AND UP0, UPT, UR8, URZ, UPT ;  /* 0x0000003f0800728c */ /* 0x000fe4000bf05070 */
[----:B------:R-:W-:Y:S02]  /*1e80*/  ULEA UR8, UR14, UR7, 0xc ;  /* 0x000000070e087291 */ /* 0x000fe4000f8e603f */
[----:B------:R-:W-:Y:S02]  /*1e90*/  ULEA UR16, UR14, UR16, 0x6 ;  /* 0x000000100e107291 */ /* 0x000fe4000f8e303f */
[----:B------:R-:W-:Y:S02]  /*1ea0*/  UIADD3 UR7, UR8, 0x400, URZ ;  /* 0x0000040008077890 */ /* 0x000fe4000fffe03f */
[----:B------:R-:W-:-:S02]  /*1eb0*/  UIADD3 UR17, UR8, 0x800, URZ ;  /* 0x0000080008117890 */ /* 0x000fc4000fffe03f */
[----:B------:R-:W-:Y:S01]  /*1ec0*/  UMOV UR20, UR8 ;  /* 0x0000000800147c82 */ /* 0x000fe20008000000 */
[----:B------:R-:W-:Y:S01]  /*1ed0*/  UMOV UR21, 0x40000040 ;  /* 0x4000004000157882 */ /* 0x000fe20000000000 */
[----:B------:R-:W-:Y:S01]  /*1ee0*/  UMOV UR22, UR16 ;  /* 0x0000001000167c82 */ /* 0x000fe20008000000 */
[----:B------:R-:W-:Y:S01]  /*1ef0*/  UMOV UR23, 0x40000000 ;  /* 0x4000000000177882 */ /* 0x000fe20000000000 */
[----:B------:R-:W-:Y:S01]  /*1f00*/  UIADD3 UR18, UR8, 0xc00, URZ ;  /* 0x00000c0008127890 */ /* 0x000fe2000fffe03f */
[----:B------:R-:W-:Y:S01]  /*1f10*/  QGMMA.64x8x32.F32.E4M3.E4M3 R36, gdesc[UR20], R36, UP0 ;  /* 0x00000000142479f3 */ /* 0x000fe2000bf00824 */
        /* <DEDUP_REMOVED lines=12> */
[----:B------:R-:W-:-:S02]  /*1fe0*/  UIADD3 UR20, UR8, 0x2, URZ ;  /* 0x0000000208147890 */ /* 0x000fc4000fffe03f */
[----:B------:R-:W-:Y:S01]  /*1ff0*/  UIADD3 UR22, UR16, 0x2, URZ ;  /* 0x0000000210167890 */ /* 0x000fe2000fffe03f */
[----:B------:R-:W-:Y:S01]  /*2000*/  UMOV UR21, 0x40000040 ;  /* 0x4000004000157882 */ /* 0x000fe20000000000 */
[----:B------:R-:W-:Y:S01]  /*2010*/  UMOV UR23, 0x40000000 ;  /* 0x4000000000177882 */ /* 0x000fe20000000000 */
[----:B------:R-:W-:Y:S01]  /*2020*/  UMOV UR19, 0x40000000 ;  /* 0x4000000000137882 */ /* 0x000fe20000000000 */
[----:B------:R-:W-:-:S04]  /*2030*/  UIADD3 UR6, UR6, 0x4, URZ ;  /* 0x0000000406067890 */ /* 0x000fc8000fffe03f */
[----:B------:R-:W-:Y:S01]  /*2040*/  UISETP.NE.AND UP0, UPT, UR6, UR15, UPT ;  /* 0x0000000f0600728c */ /* 0x000fe2000bf05270 */
        /* <DEDUP_REMOVED lines=26> */
[----:B------:R-:W-:Y:S01]  /*21f0*/  UMOV UR20, UR18 ;  /* 0x0000001200147c82 */ /* 0x000fe20008000000 */
[----:B------:R-:W-:Y:S01]  /*2200*/  UMOV UR21, 0x40000040 ;  /* 0x4000004000157882 */ /* 0x000fe20000000000 */
[----:B------:R-:W-:Y:S01]  /*2210*/  UIADD3 UR18, UR16, 0x6, URZ ;  /* 0x0000000610127890 */ /* 0x000fe2000fffe03f */
[----:B------:R-:W-:Y:S01]  /*2220*/  QGMMA.64x8x32.F32.E4M3.E4M3 R48, gdesc[UR20], R48 ;  /* 0x00000000143079f3 */ /* 0x000fe20008700830 */
[----:B------:R-:W-:-:S02]  /*2230*/  UIADD3 UR20, UR8, 0x406, URZ ;  /* 0x0000040608147890 */ /* 0x000fc4000fffe03f */
[----:B------:R-:W-:Y:S01]  /*2240*/  UIADD3 UR21, UR8, 0x806, URZ ;  /* 0x0000080608157890 */ /* 0x000fe2000fffe03f */
[----:B------:R-:W-:Y:S01]  /*2250*/  UMOV UR16, UR7 ;  /* 0x0000000700107c82 */ /* 0x000fe20008000000 */
[----:B------:R-:W-:Y:S02]  /*2260*/  UIADD3 UR8, UR8, 0xc06, URZ ;  /* 0x00000c0608087890 */ /* 0x000fe4000fffe03f */
[----:B------:R-:W-:-:S06]  /*2270*/  USEL UR7, URZ, 0x1, UP0 ;  /* 0x000000013f077887 */ /* 0x000fcc0008000000 */
[----:B------:R-:W-:Y:S01]  /*2280*/  ISETP.NE.AND P0, PT, RZ, UR7, PT ;  /* 0x00000007ff007c0c */ /* 0x000fe2000bf05270 */
[----:B------:R-:W-:Y:S01]  /*2290*/  QGMMA.64x8x32.F32.E4M3.E4M3 R36, gdesc[UR16], R36 ;  /* 0x00000000102479f3 */ /* 0x000fe20008700824 */
[----:B------:R-:W-:Y:S01]  /*22a0*/  UMOV UR16, UR20 ;  /* 0x0000001400107c82 */ /* 0x000fe20008000000 */
[----:B------:R-:W-:Y:S02]  /*22b0*/  UMOV UR17, 0x40000040 ;  /* 0x4000004000117882 */ /* 0x000fe40000000000 */
[----:B------:R-:W-:Y:S01]  /*22c0*/  QGMMA.64x8x32.F32.E4M3.E4M3 R40, gdesc[UR16], R40 ;  /* 0x00000000102879f3 */ /* 0x000fe20008700828 */
[----:B------:R-:W-:Y:S01]  /*22d0*/  UMOV UR16, UR21 ;  /* 0x0000001500107c82 */ /* 0x000fe20008000000 */
[----:B------:R-:W-:Y:S02]  /*22e0*/  UMOV UR17, 0x40000040 ;  /* 0x4000004000117882 */ /* 0x000fe40000000000 */
[----:B------:R-:W-:Y:S01]  /*22f0*/  QGMMA.64x8x32.F32.E4M3.E4M3 R44, gdesc[UR16], R44 ;  /* 0x00000000102c79f3 */ /* 0x000fe2000870082c */
[----:B------:R-:W-:Y:S01]  /*2300*/  UMOV UR16, UR8 ;  /* 0x0000000800107c82 */ /* 0x000fe20008000000 */
[----:B------:R-:W-:-:S02]  /*2310*/  UMOV UR17, 0x40000040 ;  /* 0x4000004000117882 */ /* 0x000fc40000000000 */
[----:B------:R-:W-:Y:S03]  /*2320*/  QGMMA.64x8x32.F32.E4M3.E4M3 R48, gdesc[UR16], R48, gsb0 ;  /* 0x00000000103079f3 */ /* 0x000fe60008000830 */
[----:B------:R-:W-:Y:S02]  /*2330*/  WARPGROUP.DEPBAR.LE gsb0, 0x1 ;  /* 0x00008000000079c5 */ /* 0x000fe40000010100 */
[----:B------:R-:W-:Y:S05]  /*2340*/  @!P0 BRA `(.L_x_28) ;  /* 0x0000000000488947 */ /* 0x000fea0003800000 */
[----:B------:R-:W-:Y:S02]  /*2350*/  WARPGROUP.DEPBAR.LE gsb0, 0x0 ;  /* 0x00008000000079c5 */ /* 0x000fe40000010000 */
[----:B------:R-:W-:-:S01]  /*2360*/  FADD R57, R36, R57 ;  /* 0x0000003924397221 */ /* 0x000fc20000000000 */
[----:B------:R-:W-:Y:S01]  /*2370*/  FADD R56, R37, R56 ;  /* 0x0000003825387221 */ /* 0x000fe20000000000 */
        /* <DEDUP_REMOVED lines=14> */
[----:B------:R-:W-:-:S06]  /*2460*/  UMOV UR6, URZ ;  /* 0x0000003f00067c82 */ /* 0x000fcc0008000000 */
.L_x_28:
[----:B------:R-:W-:Y:S05]  /*2470*/  @!P1 BRA `(.L_x_29) ;  /* 0x0000000000049947 */ /* 0x000fea0003800000 */
[----:B------:R-:W-:Y:S01]  /*2480*/  BPT.TRAP 0x1 ;  /* 0x000000040000795c */ /* 0x000fe20000300000 */
.L_x_29:
[----:B------:R-:W-:-:S13]  /*2490*/  ISETP.NE.AND P0, PT, R0, RZ, PT ;  /* 0x000000ff0000720c */ /* 0x000fda0003f05270 */
[----:B01----:R-:W-:-:S05]  /*24a0*/  @P0 LEA R12, R11, UR12, 0x3 ;  /* 0x0000000c0b0c0c11 */ /* 0x003fca000f8e18ff */
[----:B------:R-:W-:-:S05]  /*24b0*/  @P0 VIADD R19, R12, 0x18 ;  /* 0x000000180c130836 */ /* 0x000fca0000000000 */
[----:B------:R-:W-:-:S04]  /*24c0*/  @P0 PRMT R19, R2, 0x654, R19 ;  /* 0x0000065402130816 */ /* 0x000fc80000000013 */
[----:B------:R0:W-:Y:S01]  /*24d0*/  @P0 SYNCS.ARRIVE.TRANS64.RED.A1T0 RZ, [R19+URZ], RZ ;  /* 0x000000ff13ff09a7 */ /* 0x0001e2000810043f */
[----:B------:R-:W-:-:S13]  /*24e0*/  ISETP.GT.U32.AND P0, PT, R8, 0x1, PT ;  /* 0x000000010800780c */ /* 0x000fda0003f04070 */
[----:B0-----:R-:W-:Y:S05]  /*24f0*/  @P0 BRA `(.L_x_30) ;  /* 0x0000000000040947 */ /* 0x001fea0003800000 */
[----:B------:R-:W-:Y:S01]  /*2500*/  BPT.TRAP 0x1 ;  /* 0x000000040000795c */ /* 0x000fe20000300000 */
.L_x_30:
[----:B------:R-:W-:Y:S01]  /*2510*/  UIADD3 UR14, UR14, 0x1, URZ ;  /* 0x000000010e0e7890 */ /* 0x000fe2000fffe03f */
[C---:B------:R-:W-:Y:S01]  /*2520*/  ISETP.GT.AND P1, PT, R10.reuse, 0x1, PT ;  /* 0x000000010a00780c */ /* 0x040fe20003f24270 */
[----:B------:R-:W-:Y:S02]  /*2530*/  VIADD R11, R11, 0x1 ;  /* 0x000000010b0b7836 */ /* 0x000fe40000000000 */
[----:B------:R-:W-:Y:S01]  /*2540*/  UISETP.NE.AND UP0, UPT, UR14, 0x3, UPT ;  /* 0x000000030e00788c */ /* 0x000fe2000bf05270 */
[----:B------:R-:W-:Y:S02]  /*2550*/  VIADD R10, R10, 0xffffffff ;  /* 0xffffffff0a0a7836 */ /* 0x000fe40000000000 */
[C---:B------:R-:W-:Y:S01]  /*2560*/  ISETP.NE.AND P0, PT, R11.reuse, 0x3, PT ;  /* 0x000000030b00780c */ /* 0x040fe20003f05270 */
[----:B------:R-:W-:Y:S02]  /*2570*/  USEL UR8, URZ, 0x1, UP0 ;  /* 0x000000013f087887 */ /* 0x000fe40008000000 */
[----:B------:R-:W-:Y:S01]  /*2580*/  USEL UR14, UR14, URZ, UP0 ;  /* 0x0000003f0e0e7287 */ /* 0x000fe20008000000 */
[----:B------:R-:W-:-:S03]  /*2590*/  SEL R11, R11, RZ, P0 ;  /* 0x000000ff0b0b7207 */ /* 0x000fc60000000000 */
[----:B------:R-:W-:Y:S01]  /*25a0*/  LOP3.LUT R18, R18, UR8, RZ, 0x3c, !PT ;  /* 0x0000000812127c12 */ /* 0x000fe2000f8e3cff */
[----:B------:R-:W-:Y:S01]  /*25b0*/  UMOV UR8, 0x1 ;  /* 0x0000000100087882 */ /* 0x000fe20000000000 */
[----:B------:R-:W-:Y:S06]  /*25c0*/  @P1 BRA `(.L_x_31) ;  /* 0xfffffff400d01947 */ /* 0x000fec000383ffff */
.L_x_23:
[----:B------:R-:W-:Y:S01]  /*25d0*/  UISETP.NE.AND UP0, UPT, UR6, URZ, UPT ;  /* 0x0000003f0600728c */ /* 0x000fe2000bf05270 */
[----:B------:R-:W0:Y:S03]  /*25e0*/  LDC R10, c[0x0][0x28c] ;  /* 0x0000a300ff0a7b82 */ /* 0x000e260000000800 */
[----:B------:R-:W-:-:S06]  /*25f0*/  USEL UR6, URZ, 0x1, !UP0 ;  /* 0x000000013f067887 */ /* 0x000fcc000c000000 */
[----:B------:R-:W-:Y:S02]  /*2600*/  ISETP.NE.AND P0, PT, RZ, UR6, PT ;  /* 0x00000006ff007c0c */ /* 0x000fe4000bf05270 */
[----:B0-----:R-:W-:-:S11]  /*2610*/  ISETP.GE.AND P1, PT, R10, 0x1, PT ;  /* 0x000000010a00780c */ /* 0x001fd60003f26270 */
[----:B------:R-:W-:Y:S05]  /*2620*/  @!P0 BRA `(.L_x_32) ;  /* 0x0000000000448947 */ /* 0x000fea0003800000 */
[----:B------:R-:W-:Y:S02]  /*2630*/  WARPGROUP.DEPBAR.LE gsb0, 0x0 ;  /* 0x00008000000079c5 */ /* 0x000fe40000010000 */
[----:B------:R-:W-:Y:S01]  /*2640*/  FADD R57, R36, R57 ;  /* 0x0000003924397221 */ /* 0x000fe20000000000 */
        /* <DEDUP_REMOVED lines=14> */
[----:B------:R-:W-:-:S07]  /*2730*/  FADD R14, R14, R51 ;  /* 0x000000330e0e7221 */ /* 0x000fce0000000000 */
.L_x_32:
[----:B------:R-:W-:Y:S02]  /*2740*/  WARPGROUP.DEPBAR.LE gsb0, 0x0 ;  /* 0x00008000000079c5 */ /* 0x000fe40000010000 */
[----:B------:R-:W-:Y:S05]  /*2750*/  @!P1 BRA `(.L_x_33) ;  /* 0x0000000000549947 */ /* 0x000fea0003800000 */
[----:B------:R-:W-:-:S13]  /*2760*/  ISETP.NE.AND P0, PT, R55, 0x3, PT ;  /* 0x000000033700780c */ /* 0x000fda0003f05270 */
[----:B------:R-:W-:Y:S05]  /*2770*/  @!P0 BRA `(.L_x_34) ;  /* 0x0000000000048947 */ /* 0x000fea0003800000 */
[----:B------:R-:W-:Y:S01]  /*2780*/  BPT.TRAP 0x1 ;  /* 0x000000040000795c */ /* 0x000fe20000300000 */
.L_x_34:
[----:B------:R-:W-:Y:S01]  /*2790*/  ISETP.NE.AND P0, PT, R0, RZ, PT ;  /* 0x000000ff0000720c */ /* 0x000fe20003f05270 */
[----:B------:R-:W-:Y:S01]  /*27a0*/  BSSY B0, `(.L_x_35) ;  /* 0x000000e000007945 */ /* 0x000fe20003800000 */
[----:B------:R-:W-:-:S11]  /*27b0*/  ISETP.GT.U32.AND P1, PT, R8, 0x1, PT ;  /* 0x000000010800780c */ /* 0x000fd60003f24070 */
[----:B------:R-:W-:Y:S05]  /*27c0*/  @!P0 BRA `(.L_x_36) ;  /* 0x00000000002c8947 */ /* 0x000fea0003800000 */
[----:B------:R-:W-:-:S04]  /*27d0*/  UISETP.LT.AND UP0, UPT, UR11, 0x1, UPT ;  /* 0x000000010b00788c */ /* 0x000fc8000bf01270 */
[----:B------:R-:W-:-:S04]  /*27e0*/  USEL UR8, UR11, 0x1, UP0 ;  /* 0x000000010b087887 */ /* 0x000fc80008000000 */
[----:B------:R-:W-:-:S04]  /*27f0*/  UIADD3 UR8, UR5, UR11, -UR8 ;  /* 0x0000000b05087290 */ /* 0x000fc8000fffe808 */
[----:B------:R-:W-:-:S04]  /*2800*/  UIMAD.WIDE.U32 UR6, UR8, -0x55555555, URZ ;  /* 0xaaaaaaab080678a5 */ /* 0x000fc8000f8e003f */
[----:B------:R-:W-:-:S04]  /*2810*/  USHF.R.U32.HI UR6, URZ, 0x1, UR7 ;  /* 0x000000013f067899 */ /* 0x000fc80008011607 */
[----:B------:R-:W-:-:S04]  /*2820*/  UIMAD UR8, UR6, -0x3, UR8 ;  /* 0xfffffffd060878a4 */ /* 0x000fc8000f8e0208 */
[----:B------:R-:W-:-:S04]  /*2830*/  ULEA UR8, UR8, UR12, 0x3 ;  /* 0x0000000c08087291 */ /* 0x000fc8000f8e183f */
[----:B------:R-:W-:-:S06]  /*2840*/  UIADD3 UR8, UR8, 0x18, URZ ;  /* 0x0000001808087890 */ /* 0x000fcc000fffe03f */
[----:B------:R-:W-:-:S05]  /*2850*/  IMAD.U32 R11, RZ, RZ, UR8 ;  /* 0x00000008ff0b7e24 */ /* 0x000fca000f8e00ff */
[----:B------:R-:W-:-:S04]  /*2860*/  PRMT R10, R2, 0x654, R11 ;  /* 0x00000654020a7816 */ /* 0x000fc8000000000b */
[----:B------:R0:W-:Y:S03]  /*2870*/  SYNCS.ARRIVE.TRANS64.RED.A1T0 RZ, [R10+URZ], RZ ;  /* 0x000000ff0aff79a7 */ /* 0x0001e6000810043f */
.L_x_36:
[----:B------:R-:W-:Y:S05]  /*2880*/  BSYNC B0 ;  /* 0x0000000000007941 */ /* 0x000fea0003800000 */
.L_x_35:
[----:B------:R-:W-:Y:S05]  /*2890*/  @P1 BRA `(.L_x_33) ;  /* 0x0000000000041947 */ /* 0x000fea0003800000 */
[----:B------:R-:W-:Y:S01]  /*28a0*/  BPT.TRAP 0x1 ;  /* 0x000000040000795c */ /* 0x000fe20000300000 */
.L_x_33:
[----:B------:R-:W1:Y:S01]  /*28b0*/  LDC R20, c[0x0][0x288] ;  /* 0x0000a200ff147b82 */ /* 0x000e620000000800 */
[----:B------:R-:W-:Y:S01]  /*28c0*/  IMAD.SHL.U32 R21, R13, 0x8, RZ ;  /* 0x000000080d157824 */ /* 0x000fe200078e00ff */
[--C-:B0-----:R-:W-:Y:S01]  /*28d0*/  SHF.R.U32.HI R10, RZ, 0x2, R9.reuse ;  /* 0x00000002ff0a7819 */ /* 0x101fe20000011609 */
[C---:B------:R-:W-:Y:S01]  /*28e0*/  IMAD.SHL.U32 R24, R9.reuse, 0x2, RZ ;  /* 0x0000000209187824 */ /* 0x040fe200078e00ff */
[----:B------:R-:W-:Y:S01]  /*28f0*/  SHF.R.U32.HI R13, RZ, 0x7, R9 ;  /* 0x00000007ff0d7819 */ /* 0x000fe20000011609 */
[----:B------:R-:W-:Y:S01]  /*2900*/  UISETP.GE.U32.AND UP1, UPT, UR11, 0x3, UPT ;  /* 0x000000030b00788c */ /* 0x000fe2000bf26070 */
[----:B------:R-:W-:Y:S01]  /*2910*/  LOP3.LUT R12, R9, 0x60, RZ, 0xc0, !PT ;  /* 0x00000060090c7812 */ /* 0x000fe200078ec0ff */
[----:B------:R-:W-:Y:S01]  /*2920*/  ULDC.64 UR6, c[0x0][0x5d0] ;  /* 0x0001740000067ab9 */ /* 0x000fe20000000a00 */
[----:B------:R-:W-:Y:S01]  /*2930*/  LOP3.LUT R11, R10, 0x7, RZ, 0xc0, !PT ;  /* 0x000000070a0b7812 */ /* 0x000fe200078ec0ff */
[----:B------:R-:W-:Y:S01]  /*2940*/  UIADD3 UR5, UR11, UR5, URZ ;  /* 0x000000050b057290 */ /* 0x000fe2000fffe03f */
[----:B------:R-:W-:Y:S01]  /*2950*/  LOP3.LUT R10, R13, 0x1, RZ, 0xc0, !PT ;  /* 0x000000010d0a7812 */ /* 0x000fe200078ec0ff */
[----:B------:R-:W-:Y:S01]  /*2960*/  IMAD.SHL.U32 R35, R15, 0x200, RZ ;  /* 0x000002000f237824 */ /* 0x000fe200078e00ff */
[----:B------:R-:W-:Y:S01]  /*2970*/  SHF.R.U32.HI R12, RZ, 0x1, R12 ;  /* 0x00000001ff0c7819 */ /* 0x000fe2000001160c */
[----:B------:R-:W-:Y:S01]  /*2980*/  UISETP.GT.U32.AND UP0, UPT, UR5, 0x2, UPT ;  /* 0x000000020500788c */ /* 0x000fe2000bf04070 */
[----:B------:R-:W-:Y:S01]  /*2990*/  SHF.R.S32.HI R34, RZ, 0x1f, R33 ;  /* 0x0000001fff227819 */ /* 0x000fe20000011421 */
[----:B------:R-:W-:Y:S01]  /*29a0*/  IMAD.SHL.U32 R26, R10, 0x40, RZ ;  /* 0x000000400a1a7824 */ /* 0x000fe200078e00ff */
[C---:B------:R-:W-:Y:S01]  /*29b0*/  LOP3.LUT R24, R21.reuse, 0x6, R24, 0xf8, !PT ;  /* 0x0000000615187812 */ /* 0x040fe200078ef818 */
[----:B------:R-:W-:Y:S01]  /*29c0*/  UISETP.LT.U32.AND UP0, UPT, UR11, 0x3, UP0 ;  /* 0x000000030b00788c */ /* 0x000fe20008701070 */
[--C-:B------:R-:W-:Y:S01]  /*29d0*/  IADD3 R13, RZ, -R12, -R11.reuse ;  /* 0x8000000cff0d7210 */ /* 0x100fe20007ffe80b */
[----:B------:R-:W-:Y:S01]  /*29e0*/  IMAD R18, R34, UR6, RZ ;  /* 0x0000000622127c24 */ /* 0x000fe2000f8e02ff */
[----:B------:R-:W-:Y:S01]  /*29f0*/  SHF.R.S32.HI R25, RZ, 0x1f, R24 ;  /* 0x0000001fff197819 */ /* 0x000fe20000011418 */
[----:B------:R-:W-:Y:S01]  /*2a00*/  USEL UR8, URZ, 0x1, !UP0 ;  /* 0x000000013f087887 */ /* 0x000fe2000c000000 */
[----:B------:R-:W-:Y:S01]  /*2a10*/  LOP3.LUT R29, R26, 0x40, R11, 0xe2, !PT ;  /* 0x000000401a1d7812 */ /* 0x000fe200078ee20b */
[----:B------:R-:W-:Y:S01]  /*2a20*/  IMAD R26, R10, -0x40, R13 ;  /* 0xffffffc00a1a7824 */ /* 0x000fe200078e020d */
[----:B-1----:R-:W-:Y:S01]  /*2a30*/  ISETP.GE.AND P0, PT, R21, R20, PT ;  /* 0x000000141500720c */ /* 0x002fe20003f06270 */
[----:B------:R-:W-:Y:S01]  /*2a40*/  IMAD R37, R33, UR7, R18 ;  /* 0x0000000721257c24 */ /* 0x000fe2000f8e0212 */
[----:B------:R-:W-:Y:S01]  /*2a50*/  LOP3.LUT R13, R9, 0x3, RZ, 0xc0, !PT ;  /* 0x00000003090d7812 */ /* 0x000fe200078ec0ff */
[----:B------:R-:W-:Y:S01]  /*2a60*/  IMAD.WIDE.U32 R10, R33, UR6, R24 ;  /* 0x00000006210a7c25 */ /* 0x000fe2000f8e0018 */
[----:B------:R-:W-:-:S02]  /*2a70*/  @UP1 UIMAD.WIDE.U32 UR6, UR5, -0x55555555, URZ ;  /* 0xaaaaaaab050618a5 */ /* 0x000fc4000f8e003f */
[----:B------:R-:W-:Y:S01]  /*2a80*/  ULOP3.LUT UR4, UR4, UR8, URZ, 0x3c, !UPT ;  /* 0x0000000804047292 */ /* 0x000fe2000f8e3c3f */
[----:B------:R-:W-:Y:S01]  /*2a90*/  IMAD.WIDE R18, R15, 0x200, RZ ;  /* 0x000002000f127825 */ /* 0x000fe200078e02ff */
[----:B------:R-:W-:-:S03]  /*2aa0*/  @UP1 USHF.R.U32.HI UR6, URZ, 0x1, UR7 ;  /* 0x000000013f061899 */ /* 0x000fc60008011607 */
[----:B------:R-:W-:Y:S01]  /*2ab0*/  ULDC UR7, c[0x0][0x284] ;  /* 0x0000a10000077ab9 */ /* 0x000fe20000000800 */
[----:B------:R-:W-:Y:S01]  /*2ac0*/  IMAD R20, R13, -0x2, R20 ;  /* 0xfffffffe0d147824 */ /* 0x000fe200078e0214 */
[C---:B------:R-:W-:Y:S01]  /*2ad0*/  ISETP.GE.OR P0, PT, R35.reuse, UR7, P0 ;  /* 0x0000000723007c0c */ /* 0x040fe20008706670 */
[----:B------:R-:W-:Y:S01]  /*2ae0*/  @UP1 ULOP3.LUT UR4, UR4, 0x1, UR6, 0x78, !UPT ;  /* 0x0000000104041892 */ /* 0x000fe2000f8e7806 */
[----:B------:R-:W-:Y:S01]  /*2af0*/  IADD3 R26, -R35, UR7, R26 ;  /* 0x00000007231a7c10 */ /* 0x000fe2000fffe11a */
[----:B------:R-:W-:Y:S01]  /*2b00*/  IMAD.IADD R13, R11, 0x1, R37 ;  /* 0x000000010b0d7824 */ /* 0x000fe200078e0225 */
[----:B------:R-:W-:Y:S01]  /*2b10*/  LOP3.LUT R29, R18, R29, R12, 0xfe, !PT ;  /* 0x0000001d121d7212 */ /* 0x000fe200078efe0c */
[----:B------:R-:W-:Y:S02]  /*2b20*/  IMAD.IADD R21, R20, 0x1, -R21 ;  /* 0x0000000114157824 */ /* 0x000fe400078e0a15 */
[----:B------:R-:W-:Y:S02]  /*2b30*/  IMAD.MOV.U32 R15, RZ, RZ, -0x1 ;  /* 0xffffffffff0f7424 */ /* 0x000fe400078e00ff */
[----:B------:R-:W-:-:S04]  /*2b40*/  IMAD.MOV.U32 R12, RZ, RZ, R10 ;  /* 0x000000ffff0c7224 */ /* 0x000fc800078e000a */
[----:B------:R-:W-:Y:S05]  /*2b50*/  @P0 BRA `(.L_x_37) ;  /* 0x0000002000040947 */ /* 0x000fea0003800000 */
[----:B------:R-:W0:Y:S01]  /*2b60*/  LDC.64 R10, c[0x0][0x5c8] ;  /* 0x00017200ff0a7b82 */ /* 0x000e220000000a00 */
[----:B---3-5:R-:W-:Y:S01]  /*2b70*/  FSETP.NEU.AND P0, PT, R4, RZ, PT ;  /* 0x000000ff0400720b */ /* 0x028fe20003f0d000 */
[----:B------:R-:W-:Y:S01]  /*2b80*/  BSSY B0, `(.L_x_37) ;  /* 0x00001fe000007945 */ /* 0x000fe20003800000 */
[-C--:B0-----:R-:W-:Y:S02]  /*2b90*/  IMAD R20, R19, R10.reuse, RZ ;  /* 0x0000000a13147224 */ /* 0x081fe400078e02ff */
[----:B------:R-:W-:-:S04]  /*2ba0*/  IMAD.WIDE.U32 R12, R29, R10, R12 ;  /* 0x0000000a1d0c7225 */ /* 0x000fc800078e000c */
[----:B------:R-:W-:-:S04]  /*2bb0*/  IMAD R35, R29, R11, R20 ;  /* 0x0000000b1d237224 */ /* 0x000fc800078e0214 */
[----:B------:R-:W-:Y:S01]  /*2bc0*/  IMAD.IADD R20, R13, 0x1, R35 ;  /* 0x000000010d147824 */ /* 0x000fe200078e0223 */
[----:B------:R-:W-:Y:S06]  /*2bd0*/  @!P0 BRA `(.L_x_38) ;  /* 0x0000001400108947 */ /* 0x000fec0003800000 */
[----:B------:R-:W-:Y:S01]  /*2be0*/  ULDC.64 UR6, c[0x0][0x5b8] ;  /* 0x00016e0000067ab9 */ /* 0x000fe20000000a00 */
[----:B------:R-:W-:Y:S01]  /*2bf0*/  ISETP.GE.AND P0, PT, R26, 0x1, PT ;  /* 0x000000011a00780c */ /* 0x000fe20003f06270 */
[----:B------:R-:W-:Y:S01]  /*2c00*/  IMAD R18, R34, UR6, RZ ;  /* 0x0000000622127c24 */ /* 0x000fe2000f8e02ff */
[----:B------:R-:W-:Y:S01]  /*2c10*/  ULDC.64 UR12, c[0x0][0x5a8] ;  /* 0x00016a00000c7ab9 */ /* 0x000fe20000000a00 */
[----:B------:R-:W-:Y:S01]  /*2c20*/  IMAD.WIDE.U32 R24, R33, UR6, R24 ;  /* 0x0000000621187c25 */ /* 0x000fe2000f8e0018 */
[----:B------:R-:W-:-:S03]  /*2c30*/  ISETP.LT.OR P2, PT, R21, 0x1, !P0 ;  /* 0x000000011500780c */ /* 0x000fc60004741670 */
[----:B------:R-:W-:Y:S01]  /*2c40*/  IMAD R33, R33, UR7, R18 ;  /* 0x0000000721217c24 */ /* 0x000fe2000f8e0212 */
[----:B------:R-:W-:Y:S02]  /*2c50*/  ULDC.64 UR6, c[0x0][0x5b0] ;  /* 0x00016c0000067ab9 */ /* 0x000fe40000000a00 */
[----:B------:R-:W-:Y:S02]  /*2c60*/  IMAD R18, R19, UR6, RZ ;  /* 0x0000000613127c24 */ /* 0x000fe4000f8e02ff */
[----:B------:R-:W-:Y:S02]  /*2c70*/  IMAD.IADD R25, R25, 0x1, R33 ;  /* 0x0000000119197824 */ /* 0x000fe400078e0221 */
[C-C-:B------:R-:W-:Y:S01]  /*2c80*/  IMAD R33, R29.reuse, UR7, R18.reuse ;  /* 0x000000071d217c24 */ /* 0x140fe2000f8e0212 */
[----:B------:R-:W-:Y:S01]  /*2c90*/  PRMT R18, RZ, 0x7610, R18 ;  /* 0x00007610ff127816 */ /* 0x000fe20000000012 */
[----:B------:R-:W-:-:S03]  /*2ca0*/  IMAD.WIDE.U32 R34, R29, UR6, R24 ;  /* 0x000000061d227c25 */ /* 0x000fc6000f8e0018 */
[----:B------:R-:W-:-:S04]  /*2cb0*/  IADD3 R36, P1, R34, UR12, RZ ;  /* 0x0000000c22247c10 */ /* 0x000fc8000ff3e0ff */
[----:B------:R-:W-:Y:S02]  /*2cc0*/  IADD3.X R37, R35, UR13, R33, P1, !PT ;  /* 0x0000000d23257c10 */ /* 0x000fe40008ffe421 */
[----:B------:R-:W0:Y:S03]  /*2cd0*/  @!P2 LDC.64 R34, c[0x0][0x5c0] ;  /* 0x00017000ff22ab82 */ /* 0x000e260000000a00 */
[----:B------:R-:W3:Y:S01]  /*2ce0*/  @!P2 LDG.E.U8 R18, desc[UR24][R36.64] ;  /* 0x000000182412a981 */ /* 0x000ee2000c1e1100 */
[----:B------:R-:W-:-:S13]  /*2cf0*/  ISETP.LT.OR P0, PT, R21, 0x2, !P0 ;  /* 0x000000021500780c */ /* 0x000fda0004701670 */
[----:B------:R-:W1:Y:S01]  /*2d00*/  @!P0 LDC.64 R42, c[0x0][0x5c0] ;  /* 0x00017000ff2a8b82 */ /* 0x000e620000000a00 */
[----:B0-----:R-:W-:-:S05]  /*2d10*/  @!P2 IADD3 R34, P1, R12, R34, RZ ;  /* 0x000000220c22a210 */ /* 0x001fca0007f3e0ff */
[----:B------:R-:W-:Y:S01]  /*2d20*/  @!P2 IMAD.X R35, R20, 0x1, R35, P1 ;  /* 0x000000011423a824 */ /* 0x000fe200008e0623 */
[----:B---3--:R-:W-:-:S04]  /*2d30*/  LOP3.LUT R18, R18, 0xff, RZ, 0xc0, !PT ;  /* 0x000000ff12127812 */ /* 0x008fc800078ec0ff */
[----:B------:R-:W-:-:S05]  /*2d40*/  F2FP.F16.E4M3.UNPACK_B R18, R18 ;  /* 0x00000012ff12723e */ /* 0x000fca00020006ff */
[----:B------:R-:W-:-:S05]  /*2d50*/  HADD2.F32 R33, -RZ, R18.H0_H0 ;  /* 0x20000012ff217230 */ /* 0x000fca0000004100 */
[----:B------:R-:W-:-:S04]  /*2d60*/  FMUL R18, R33, R4 ;  /* 0x0000000421127220 */ /* 0x000fc80000400000 */
[----:B--2---:R-:W-:-:S05]  /*2d70*/  FFMA R18, R57, R3, R18 ;  /* 0x0000000339127223 */ /* 0x004fca0000000012 */
[----:B------:R-:W-:Y:S02]  /*2d80*/  F2FP.SATFINITE.E4M3.F32.PACK_AB_MERGE_C R41, RZ, R18, RZ ;  /* 0x00000012ff29723e */ /* 0x000fe400048070ff */
[----:B------:R-:W-:-:S03]  /*2d90*/  PRMT R18, RZ, 0x7610, R18 ;  /* 0x00007610ff127816 */ /* 0x000fc60000000012 */
[----:B------:R0:W-:Y:S04]  /*2da0*/  @!P2 STG.E.U8 desc[UR24][R34.64], R41 ;  /* 0x000000292200a986 */ /* 0x0001e8000c101118 */
[----:B------:R2:W3:Y:S01]  /*2db0*/  @!P0 LDG.E.U8 R18, desc[UR24][R36.64+0x1] ;  /* 0x0000011824128981 */ /* 0x0004e2000c1e1100 */
[----:B------:R-:W-:Y:S02]  /*2dc0*/  IADD3 R39, P1, R29, 0x8, RZ ;  /* 0x000000081d277810 */ /* 0x000fe40007f3e0ff */
[----:B-1----:R-:W-:-:S03]  /*2dd0*/  @!P0 IADD3 R38, P5, R12, R42, RZ ;  /* 0x0000002a0c268210 */ /* 0x002fc60007fbe0ff */
[----:B0-----:R-:W-:-:S03]  /*2de0*/  IMAD.WIDE.U32 R34, R39, UR6, R24 ;  /* 0x0000000627227c25 */ /* 0x001fc6000f8e0018 */
[----:B--2---:R-:W-:Y:S02]  /*2df0*/  IADD3 R36, P4, R34, UR12, RZ ;  /* 0x0000000c22247c10 */ /* 0x004fe4000ff9e0ff */
[----:B---3--:R-:W-:-:S04]  /*2e00*/  LOP3.LUT R18, R18, 0xff, RZ, 0xc0, !PT ;  /* 0x000000ff12127812 */ /* 0x008fc800078ec0ff */
[----:B------:R-:W-:-:S05]  /*2e10*/  F2FP.F16.E4M3.UNPACK_B R18, R18 ;  /* 0x00000012ff12723e */ /* 0x000fca00020006ff */
[----:B------:R-:W-:Y:S02]  /*2e20*/  HADD2.F32 R33, -RZ, R18.H0_H0 ;  /* 0x20000012ff217230 */ /* 0x000fe40000004100 */
[----:B------:R-:W-:Y:S01]  /*2e30*/  IMAD.X R18, RZ, RZ, R19, P1 ;  /* 0x000000ffff127224 */ /* 0x000fe200008e0613 */
[----:B------:R-:W-:Y:S02]  /*2e40*/  ISETP.GE.AND P1, PT, R26, 0x9, PT ;  /* 0x000000091a00780c */ /* 0x000fe40003f26270 */
[----:B------:R-:W-:Y:S01]  /*2e50*/  FMUL R33, R33, R4 ;  /* 0x0000000421217220 */ /* 0x000fe20000400000 */
[----:B------:R-:W-:Y:S01]  /*2e60*/  IMAD R18, R18, UR6, RZ ;  /* 0x0000000612127c24 */ /* 0x000fe2000f8e02ff */
[----:B------:R-:W-:Y:S02]  /*2e70*/  ISETP.LT.OR P2, PT, R21, 0x1, !P1 ;  /* 0x000000011500780c */ /* 0x000fe40004f41670 */
[----:B------:R-:W-:Y:S01]  /*2e80*/  FFMA R33, R56, R3, R33 ;  /* 0x0000000338217223 */ /* 0x000fe20000000021 */
[--C-:B------:R-:W-:Y:S01]  /*2e90*/  IMAD R37, R39, UR7, R18.reuse ;  /* 0x0000000727257c24 */ /* 0x100fe2000f8e0212 */
[----:B------:R-:W-:Y:S01]  /*2ea0*/  PRMT R18, RZ, 0x7610, R18 ;  /* 0x00007610ff127816 */ /* 0x000fe20000000012 */
[----:B------:R-:W-:-:S02]  /*2eb0*/  @!P0 IMAD.X R39, R20, 0x1, R43, P5 ;  /* 0x0000000114278824 */ /* 0x000fc400028e062b */
[----:B------:R-:W-:Y:S02]  /*2ec0*/  F2FP.SATFINITE.E4M3.F32.PACK_AB_MERGE_C R41, RZ, R33, RZ ;  /* 0x00000021ff29723e */ /* 0x000fe400048070ff */
[----:B------:R-:W-:-:S03]  /*2ed0*/  IADD3.X R37, R35, UR13, R37, P4, !PT ;  /* 0x0000000d23257c10 */ /* 0x000fc6000a7fe425 */
[----:B------:R0:W-:Y:S01]  /*2ee0*/  @!P0 STG.E.U8 desc[UR24][R38.64+0x1], R41 ;  /* 0x0000012926008986 */ /* 0x0001e2000c101118 */
[----:B------:R-:W1:Y:S03]  /*2ef0*/  @!P2 LDC.64 R34, c[0x0][0x5c0] ;  /* 0x00017000ff22ab82 */ /* 0x000e660000000a00 */
[----:B------:R-:W2:Y:S01]  /*2f00*/  @!P2 LDG.E.U8 R18, desc[UR24][R36.64] ;  /* 0x000000182412a981 */ /* 0x000ea2000c1e1100 */
[----:B------:R-:W-:-:S13]  /*2f10*/  ISETP.LT.OR P0, PT, R21, 0x2, !P1 ;  /* 0x000000021500780c */ /* 0x000fda0004f01670 */
[----:B------:R-:W3:Y:S01]  /*2f20*/  @!P0 LDC.64 R42, c[0x0][0x5c0] ;  /* 0x00017000ff2a8b82 */ /* 0x000ee20000000a00 */
[----:B-1----:R-:W-:-:S04]  /*2f30*/  @!P2 IADD3 R34, P1, P4, R12, UR10, R34 ;  /* 0x0000000a0c22ac10 */ /* 0x002fc8000fc3e022 */
[----:B------:R-:W-:Y:S02]  /*2f40*/  @!P2 IADD3.X R35, R20, UR9, R35, P1, P4 ;  /* 0x000000091423ac10 */ /* 0x000fe40008fe8423 */
[----:B--2---:R-:W-:-:S04]  /*2f50*/  LOP3.LUT R18, R18, 0xff, RZ, 0xc0, !PT ;  /* 0x000000ff12127812 */ /* 0x004fc800078ec0ff */
[----:B------:R-:W-:-:S05]  /*2f60*/  F2FP.F16.E4M3.UNPACK_B R18, R18 ;  /* 0x00000012ff12723e */ /* 0x000fca00020006ff */
[----:B------:R-:W-:-:S05]  /*2f70*/  HADD2.F32 R33, -RZ, R18.H0_H0 ;  /* 0x20000012ff217230 */ /* 0x000fca0000004100 */
[----:B------:R-:W-:-:S04]  /*2f80*/  FMUL R18, R33, R4 ;  /* 0x0000000421127220 */ /* 0x000fc80000400000 */
[----:B------:R-:W-:-:S05]  /*2f90*/  FFMA R18, R53, R3, R18 ;  /* 0x0000000335127223 */ /* 0x000fca0000000012 */
[----:B0-----:R-:W-:Y:S02]  /*2fa0*/  F2FP.SATFINITE.E4M3.F32.PACK_AB_MERGE_C R41, RZ, R18, RZ ;  /* 0x00000012ff29723e */ /* 0x001fe400048070ff */
[----:B------:R-:W-:-:S03]  /*2fb0*/  PRMT R18, RZ, 0x7610, R18 ;  /* 0x00007610ff127816 */ /* 0x000fc60000000012 */
[----:B------:R0:W-:Y:S04]  /*2fc0*/  @!P2 STG.E.U8 desc[UR24][R34.64], R41 ;  /* 0x000000292200a986 */ /* 0x0001e8000c101118 */
[----:B------:R1:W2:Y:S01]  /*2fd0*/  @!P0 LDG.E.U8 R18, desc[UR24][R36.64+0x1] ;  /* 0x0000011824128981 */ /* 0x0002a2000c1e1100 */
[----:B------:R-:W-:Y:S02]  /*2fe0*/  IADD3 R39, P1, R29, 0x80, RZ ;  /* 0x000000801d277810 */ /* 0x000fe40007f3e0ff */
[----:B---3--:R-:W-:-:S03]  /*2ff0*/  @!P0 IADD3 R38, P5, P6, R12, UR10, R42 ;  /* 0x0000000a0c268c10 */ /* 0x008fc6000febe02a */
[----:B0-----:R-:W-:-:S03]  /*3000*/  IMAD.WIDE.U32 R34, R39, UR6, R24 ;  /* 0x0000000627227c25 */ /* 0x001fc6000f8e0018 */
[----:B-1----:R-:W-:Y:S02]  /*3010*/  IADD3 R36, P4, R34, UR12, RZ ;  /* 0x0000000c22247c10 */ /* 0x002fe4000ff9e0ff */
[----:B--2---:R-:W-:-:S04]  /*3020*/  LOP3.LUT R18, R18, 0xff, RZ, 0xc0, !PT ;  /* 0x000000ff12127812 */ /* 0x004fc800078ec0ff */
        /* <DEDUP_REMOVED lines=8> */
[----:B------:R-:W-:Y:S01]  /*30b0*/  IMAD R37, R39, UR7, R18 ;  /* 0x0000000727257c24 */ /* 0x000fe2000f8e0212 */
[----:B------:R-:W-:-:S02]  /*30c0*/  @!P0 IADD3.X R39, R20, UR9, R43, P5, P6 ;  /* 0x0000000914278c10 */ /* 0x000fc4000afec42b */
[----:B------:R-:W-:Y:S02]  /*30d0*/  PRMT R18, RZ, 0x7610, R18 ;  /* 0x00007610ff127816 */ /* 0x000fe40000000012 */
[----:B------:R-:W-:Y:S02]  /*30e0*/  F2FP.SATFINITE.E4M3.F32.PACK_AB_MERGE_C R43, RZ, R33, RZ ;  /* 0x00000021ff2b723e */ /* 0x000fe400048070ff */
[----:B------:R-:W-:-:S03]  /*30f0*/  IADD3.X R37, R35, UR13, R37, P4, !PT ;  /* 0x0000000d23257c10 */ /* 0x000fc6000a7fe425 */
[----:B------:R0:W-:Y:S01]  /*3100*/  @!P0 STG.E.U8 desc[UR24][R38.64+0x1], R43 ;  /* 0x0000012b26008986 */ /* 0x0001e2000c101118 */
[----:B------:R-:W1:Y:S03]  /*3110*/  @!P2 LDC.64 R44, c[0x0][0x5c0] ;  /* 0x00017000ff2cab82 */ /* 0x000e660000000a00 */
[----:B------:R-:W2:Y:S01]  /*3120*/  @!P2 LDG.E.U8 R18, desc[UR24][R36.64] ;  /* 0x000000182412a981 */ /* 0x000ea2000c1e1100 */
[----:B------:R-:W-:Y:S01]  /*3130*/  IMAD.WIDE.U32 R34, R10, 0x80, RZ ;  /* 0x000000800a227825 */ /* 0x000fe200078e00ff */
[----:B------:R-:W-:-:S03]  /*3140*/  ISETP.LT.OR P0, PT, R21, 0x2, !P1 ;  /* 0x000000021500780c */ /* 0x000fc60004f01670 */
[----:B------:R-:W-:-:S10]  /*3150*/  IMAD.SHL.U32 R41, R11, 0x80, RZ ;  /* 0x000000800b297824 */ /* 0x000fd400078e00ff */
[----:B0-----:R-:W0:Y:S01]  /*3160*/  @!P0 LDC.64 R42, c[0x0][0x5c0] ;  /* 0x00017000ff2a8b82 */ /* 0x001e220000000a00 */
[----:B-1----:R-:W-:Y:S02]  /*3170*/  @!P2 IADD3 R34, P1, P4, R12, R44, R34 ;  /* 0x0000002c0c22a210 */ /* 0x002fe40007c3e022 */
[----:B--2---:R-:W-:-:S04]  /*3180*/  LOP3.LUT R18, R18, 0xff, RZ, 0xc0, !PT ;  /* 0x000000ff12127812 */ /* 0x004fc800078ec0ff */
[----:B------:R-:W-:-:S05]  /*3190*/  F2FP.F16.E4M3.UNPACK_B R18, R18 ;  /* 0x00000012ff12723e */ /* 0x000fca00020006ff */
[----:B------:R-:W-:Y:S02]  /*31a0*/  HADD2.F32 R33, -RZ, R18.H0_H0 ;  /* 0x20000012ff217230 */ /* 0x000fe40000004100 */
[----:B------:R-:W-:-:S03]  /*31b0*/  IMAD.IADD R18, R35, 0x1, R41 ;  /* 0x0000000123127824 */ /* 0x000fc600078e0229 */
[----:B------:R-:W-:Y:S02]  /*31c0*/  FMUL R33, R33, R4 ;  /* 0x0000000421217220 */ /* 0x000fe40000400000 */
[--C-:B------:R-:W-:Y:S02]  /*31d0*/  @!P2 IADD3.X R35, R20, R45, R18.reuse, P1, P4 ;  /* 0x0000002d1423a210 */ /* 0x100fe40000fe8412 */
[----:B------:R-:W-:Y:S01]  /*31e0*/  FFMA R33, R52, R3, R33 ;  /* 0x0000000334217223 */ /* 0x000fe20000000021 */
[----:B------:R-:W-:-:S04]  /*31f0*/  PRMT R18, RZ, 0x7610, R18 ;  /* 0x00007610ff127816 */ /* 0x000fc80000000012 */
[----:B------:R-:W-:-:S05]  /*3200*/  F2FP.SATFINITE.E4M3.F32.PACK_AB_MERGE_C R41, RZ, R33, RZ ;  /* 0x00000021ff29723e */ /* 0x000fca00048070ff */
[----:B------:R1:W-:Y:S04]  /*3210*/  @!P2 STG.E.U8 desc[UR24][R34.64], R41 ;  /* 0x000000292200a986 */ /* 0x0003e8000c101118 */
[----:B------:R2:W3:Y:S01]  /*3220*/  @!P0 LDG.E.U8 R18, desc[UR24][R36.64+0x1] ;  /* 0x0000011824128981 */ /* 0x0004e2000c1e1100 */
[----:B------:R-:W-:-:S05]  /*3230*/  IADD3 R39, P1, R29, 0x88, RZ ;  /* 0x000000881d277810 */ /* 0x000fca0007f3e0ff */
[----:B------:R-:W-:Y:S01]  /*3240*/  IMAD.X R38, RZ, RZ, R19, P1 ;  /* 0x000000ffff267224 */ /* 0x000fe200008e0613 */
[----:B------:R-:W-:Y:S01]  /*3250*/  ISETP.GE.AND P1, PT, R26, 0x89, PT ;  /* 0x000000891a00780c */ /* 0x000fe20003f26270 */
[----:B-1----:R-:W-:-:S03]  /*3260*/  IMAD.WIDE.U32 R34, R39, UR6, R24 ;  /* 0x0000000627227c25 */ /* 0x002fc6000f8e0018 */
[----:B------:R-:W-:Y:S01]  /*3270*/  ISETP.LT.OR P2, PT, R21, 0x1, !P1 ;  /* 0x000000011500780c */ /* 0x000fe20004f41670 */
[----:B--2---:R-:W-:-:S04]  /*3280*/  IMAD R36, R38, UR6, RZ ;  /* 0x0000000626247c24 */ /* 0x004fc8000f8e02ff */
[----:B------:R-:W-:Y:S01]  /*3290*/  IMAD R39, R39, UR7, R36 ;  /* 0x0000000727277c24 */ /* 0x000fe2000f8e0224 */
[----:B---3--:R-:W-:-:S04]  /*32a0*/  LOP3.LUT R18, R18, 0xff, RZ, 0xc0, !PT ;  /* 0x000000ff12127812 */ /* 0x008fc800078ec0ff */
[----:B------:R-:W-:-:S05]  /*32b0*/  F2FP.F16.E4M3.UNPACK_B R18, R18 ;  /* 0x00000012ff12723e */ /* 0x000fca00020006ff */
[----:B------:R-:W-:-:S05]  /*32c0*/  HADD2.F32 R33, -RZ, R18.H0_H0 ;  /* 0x20000012ff217230 */ /* 0x000fca0000004100 */
[----:B------:R-:W-:-:S04]  /*32d0*/  FMUL R33, R33, R4 ;  /* 0x0000000421217220 */ /* 0x000fc80000400000 */
[----:B------:R-:W-:Y:S01]  /*32e0*/  FFMA R18, R32, R3, R33 ;  /* 0x0000000320127223 */ /* 0x000fe20000000021 */
[----:B------:R-:W-:-:S04]  /*32f0*/  @!P0 LEA R33, P4, R10, R12, 0x7 ;  /* 0x0000000c0a218211 */ /* 0x000fc800078838ff */
[----:B0-----:R-:W-:Y:S02]  /*3300*/  @!P0 IADD3 R32, P5, R33, R42, RZ ;  /* 0x0000002a21208210 */ /* 0x001fe40007fbe0ff */
[----:B------:R-:W-:Y:S02]  /*3310*/  @!P0 LEA.HI.X R38, R10, R20, R11, 0x7, P4 ;  /* 0x000000140a268211 */ /* 0x000fe400020f3c0b */
[----:B------:R-:W-:Y:S02]  /*3320*/  IADD3 R36, P4, R34, UR12, RZ ;  /* 0x0000000c22247c10 */ /* 0x000fe4000ff9e0ff */
[----:B------:R-:W-:Y:S01]  /*3330*/  F2FP.SATFINITE.E4M3.F32.PACK_AB_MERGE_C R41, RZ, R18, RZ ;  /* 0x00000012ff29723e */ /* 0x000fe200048070ff */
[----:B------:R-:W-:Y:S01]  /*3340*/  @!P0 IMAD.X R33, R38, 0x1, R43, P5 ;  /* 0x0000000126218824 */ /* 0x000fe200028e062b */
[----:B------:R-:W-:Y:S01]  /*3350*/  PRMT R18, RZ, 0x7610, R18 ;  /* 0x00007610ff127816 */ /* 0x000fe20000000012 */
[----:B------:R-:W0:Y:S01]  /*3360*/  @!P2 LDC.64 R42, c[0x0][0x5c0] ;  /* 0x00017000ff2aab82 */ /* 0x000e220000000a00 */
[----:B------:R-:W-:-:S02]  /*3370*/  IADD3.X R37, R35, UR13, R39, P4, !PT ;  /* 0x0000000d23257c10 */ /* 0x000fc4000a7fe427 */
[----:B------:R1:W-:Y:S04]  /*3380*/  @!P0 STG.E.U8 desc[UR24][R32.64+0x1], R41 ;  /* 0x0000012920008986 */ /* 0x0003e8000c101118 */
[----:B------:R-:W2:Y:S01]  /*3390*/  @!P2 LDG.E.U8 R18, desc[UR24][R36.64] ;  /* 0x000000182412a981 */ /* 0x000ea2000c1e1100 */
[----:B------:R-:W-:Y:S02]  /*33a0*/  @!P2 IADD3 R39, P0, R12, UR10, RZ ;  /* 0x0000000a0c27ac10 */ /* 0x000fe4000ff1e0ff */
[----:B------:R-:W-:Y:S02]  /*33b0*/  ISETP.LT.OR P1, PT, R21, 0x2, !P1 ;  /* 0x000000021500780c */ /* 0x000fe40004f21670 */
[----:B------:R-:W-:Y:S02]  /*33c0*/  @!P2 LEA R39, P4, R10, R39, 0x7 ;  /* 0x000000270a27a211 */ /* 0x000fe400078838ff */
[----:B--2---:R-:W-:-:S04]  /*33d0*/  LOP3.LUT R18, R18, 0xff, RZ, 0xc0, !PT ;  /* 0x000000ff12127812 */ /* 0x004fc800078ec0ff */
[----:B------:R-:W-:-:S05]  /*33e0*/  F2FP.F16.E4M3.UNPACK_B R18, R18 ;  /* 0x00000012ff12723e */ /* 0x000fca00020006ff */
[----:B------:R-:W-:-:S05]  /*33f0*/  HADD2.F32 R35, -RZ, R18.H0_H0 ;  /* 0x20000012ff237230 */ /* 0x000fca0000004100 */
[----:B------:R-:W-:Y:S01]  /*3400*/  FMUL R18, R35, R4 ;  /* 0x0000000423127220 */ /* 0x000fe20000400000 */
[----:B------:R-:W-:Y:S02]  /*3410*/  @!P2 IADD3.X R35, R20, UR9, RZ, P0, !PT ;  /* 0x000000091423ac10 */ /* 0x000fe400087fe4ff */
[----:B0-----:R-:W-:Y:S01]  /*3420*/  @!P2 IADD3 R34, P0, R39, R42, RZ ;  /* 0x0000002a2722a210 */ /* 0x001fe20007f1e0ff */
[----:B------:R-:W-:Y:S01]  /*3430*/  FFMA R18, R31, R3, R18 ;  /* 0x000000031f127223 */ /* 0x000fe20000000012 */
[----:B-1----:R-:W-:-:S04]  /*3440*/  @!P2 LEA.HI.X R32, R10, R35, R11, 0x7, P4 ;  /* 0x000000230a20a211 */ /* 0x002fc800020f3c0b */
[----:B------:R-:W-:Y:S01]  /*3450*/  F2FP.SATFINITE.E4M3.F32.PACK_AB_MERGE_C R39, RZ, R18, RZ ;  /* 0x00000012ff27723e */ /* 0x000fe200048070ff */
[----:B------:R-:W-:Y:S01]  /*3460*/  @!P2 IMAD.X R35, R32, 0x1, R43, P0 ;  /* 0x000000012023a824 */ /* 0x000fe200000e062b */
[----:B------:R-:W-:Y:S01]  /*3470*/  PRMT R18, RZ, 0x7610, R18 ;  /* 0x00007610ff127816 */ /* 0x000fe20000000012 */
[----:B------:R-:W0:Y:S03]  /*3480*/  @!P1 LDC.64 R42, c[0x0][0x5c0] ;  /* 0x00017000ff2a9b82 */ /* 0x000e260000000a00 */
[----:B------:R1:W-:Y:S04]  /*3490*/  @!P2 STG.E.U8 desc[UR24][R34.64], R39 ;  /* 0x000000272200a986 */ /* 0x0003e8000c101118 */
[----:B------:R2:W3:Y:S01]  /*34a0*/  @!P1 LDG.E.U8 R18, desc[UR24][R36.64+0x1] ;  /* 0x0000011824129981 */ /* 0x0004e2000c1e1100 */
[----:B------:R-:W-:-:S02]  /*34b0*/  IADD3 R33, P0, R29, 0x100, RZ ;  /* 0x000001001d217810 */ /* 0x000fc40007f1e0ff */
[----:B------:R-:W-:-:S03]  /*34c0*/  @!P1 IADD3 R41, P2, R12, UR10, RZ ;  /* 0x0000000a0c299c10 */ /* 0x000fc6000ff5e0ff */
[----:B------:R-:W-:Y:S01]  /*34d0*/  IMAD.X R32, RZ, RZ, R19, P0 ;  /* 0x000000ffff207224 */ /* 0x000fe200000e0613 */
[----:B------:R-:W-:Y:S02]  /*34e0*/  ISETP.GE.AND P0, PT, R26, 0x101, PT ;  /* 0x000001011a00780c */ /* 0x000fe40003f06270 */
[----:B------:R-:W-:Y:S01]  /*34f0*/  @!P1 LEA R41, P4, R10, R41, 0x7 ;  /* 0x000000290a299211 */ /* 0x000fe200078838ff */
[----:B------:R-:W-:Y:S01]  /*3500*/  IMAD R32, R32, UR6, RZ ;  /* 0x0000000620207c24 */ /* 0x000fe2000f8e02ff */
[----:B-1----:R-:W-:Y:S02]  /*3510*/  @!P1 IADD3.X R35, R20, UR9, RZ, P2, !PT ;  /* 0x0000000914239c10 */ /* 0x002fe400097fe4ff */
[----:B------:R-:W-:Y:S02]  /*3520*/  ISETP.LT.OR P2, PT, R21, 0x1, !P0 ;  /* 0x000000011500780c */ /* 0x000fe40004741670 */
[----:B--2---:R-:W-:Y:S02]  /*3530*/  @!P1 LEA.HI.X R36, R10, R35, R11, 0x7, P4 ;  /* 0x000000230a249211 */ /* 0x004fe400020f3c0b */
[----:B0-----:R-:W-:-:S05]  /*3540*/  @!P1 IADD3 R34, P5, R41, R42, RZ ;  /* 0x0000002a29229210 */ /* 0x001fca0007fbe0ff */
[----:B------:R-:W-:-:S04]  /*3550*/  @!P1 IMAD.X R35, R36, 0x1, R43, P5 ;  /* 0x0000000124239824 */ /* 0x000fc800028e062b */
[----:B------:R-:W0:Y:S01]  /*3560*/  @!P2 LDC.64 R42, c[0x0][0x5c0] ;  /* 0x00017000ff2aab82 */ /* 0x000e220000000a00 */
[----:B---3--:R-:W-:-:S04]  /*3570*/  LOP3.LUT R18, R18, 0xff, RZ, 0xc0, !PT ;  /* 0x000000ff12127812 */ /* 0x008fc800078ec0ff */
[----:B------:R-:W-:-:S05]  /*3580*/  F2FP.F16.E4M3.UNPACK_B R18, R18 ;  /* 0x00000012ff12723e */ /* 0x000fca00020006ff */
[----:B------:R-:W-:-:S05]  /*3590*/  HADD2.F32 R31, -RZ, R18.H0_H0 ;  /* 0x20000012ff1f7230 */ /* 0x000fca0000004100 */
[----:B------:R-:W-:-:S04]  /*35a0*/  FMUL R31, R31, R4 ;  /* 0x000000041f1f7220 */ /* 0x000fc80000400000 */
[----:B------:R-:W-:Y:S01]  /*35b0*/  FFMA R18, R30, R3, R31 ;  /* 0x000000031e127223 */ /* 0x000fe2000000001f */
[----:B------:R-:W-:-:S04]  /*35c0*/  IMAD.WIDE.U32 R30, R33, UR6, R24 ;  /* 0x00000006211e7c25 */ /* 0x000fc8000f8e0018 */
[----:B------:R-:W-:Y:S01]  /*35d0*/  IMAD R33, R33, UR7, R32 ;  /* 0x0000000721217c24 */ /* 0x000fe2000f8e0220 */
[----:B------:R-:W-:Y:S02]  /*35e0*/  IADD3 R32, P4, R30, UR12, RZ ;  /* 0x0000000c1e207c10 */ /* 0x000fe4000ff9e0ff */
[----:B------:R-:W-:Y:S02]  /*35f0*/  F2FP.SATFINITE.E4M3.F32.PACK_AB_MERGE_C R41, RZ, R18, RZ ;  /* 0x00000012ff29723e */ /* 0x000fe400048070ff */
[----:B------:R-:W-:Y:S02]  /*3600*/  PRMT R18, RZ, 0x7610, R18 ;  /* 0x00007610ff127816 */ /* 0x000fe40000000012 */
[----:B------:R-:W-:Y:S01]  /*3610*/  IADD3.X R33, R31, UR13, R33, P4, !PT ;  /* 0x0000000d1f217c10 */ /* 0x000fe2000a7fe421 */
[----:B------:R1:W-:Y:S04]  /*3620*/  @!P1 STG.E.U8 desc[UR24][R34.64+0x1], R41 ;  /* 0x0000012922009986 */ /* 0x0003e8000c101118 */
[----:B------:R-:W2:Y:S01]  /*3630*/  @!P2 LDG.E.U8 R18, desc[UR24][R32.64] ;  /* 0x000000182012a981 */ /* 0x000ea2000c1e1100 */
[----:B------:R-:W-:Y:S01]  /*3640*/  IMAD.WIDE.U32 R30, R10, 0x100, RZ ;  /* 0x000001000a1e7825 */ /* 0x000fe200078e00ff */
[----:B------:R-:W-:-:S03]  /*3650*/  ISETP.LT.OR P0, PT, R21, 0x2, !P0 ;  /* 0x000000021500780c */ /* 0x000fc60004701670 */
[----:B------:R-:W-:Y:S01]  /*3660*/  IMAD.SHL.U32 R39, R11, 0x100, RZ ;  /* 0x000001000b277824 */ /* 0x000fe200078e00ff */
[----:B0-----:R-:W-:-:S03]  /*3670*/  @!P2 IADD3 R30, P1, P4, R12, R42, R30 ;  /* 0x0000002a0c1ea210 */ /* 0x001fc60007c3e01e */
[----:B------:R-:W-:-:S05]  /*3680*/  IMAD.IADD R31, R31, 0x1, R39 ;  /* 0x000000011f1f7824 */ /* 0x000fca00078e0227 */
[----:B------:R-:W-:Y:S01]  /*3690*/  @!P2 IADD3.X R31, R20, R43, R31, P1, P4 ;  /* 0x0000002b141fa210 */ /* 0x000fe20000fe841f */
[----:B-1----:R-:W0:Y:S01]  /*36a0*/  @!P0 LDC.64 R40, c[0x0][0x5c0] ;  /* 0x00017000ff288b82 */ /* 0x002e220000000a00 */
[----:B--2---:R-:W-:-:S04]  /*36b0*/  LOP3.LUT R18, R18, 0xff, RZ, 0xc0, !PT ;  /* 0x000000ff12127812 */ /* 0x004fc800078ec0ff */
[----:B------:R-:W-:-:S05]  /*36c0*/  F2FP.F16.E4M3.UNPACK_B R18, R18 ;  /* 0x00000012ff12723e */ /* 0x000fca00020006ff */
[----:B------:R-:W-:-:S05]  /*36d0*/  HADD2.F32 R37, -RZ, R18.H0_H0 ;  /* 0x20000012ff257230 */ /* 0x000fca0000004100 */
[----:B------:R-:W-:-:S04]  /*36e0*/  FMUL R18, R37, R4 ;  /* 0x0000000425127220 */ /* 0x000fc80000400000 */
[----:B------:R-:W-:-:S05]  /*36f0*/  FFMA R18, R27, R3, R18 ;  /* 0x000000031b127223 */ /* 0x000fca0000000012 */
[----:B------:R-:W-:Y:S02]  /*3700*/  F2FP.SATFINITE.E4M3.F32.PACK_AB_MERGE_C R39, RZ, R18, RZ ;  /* 0x00000012ff27723e */ /* 0x000fe400048070ff */
[----:B------:R-:W-:-:S03]  /*3710*/  PRMT R18, RZ, 0x7610, R18 ;  /* 0x00007610ff127816 */ /* 0x000fc60000000012 */
[----:B------:R0:W-:Y:S04]  /*3720*/  @!P2 STG.E.U8 desc[UR24][R30.64], R39 ;  /* 0x000000271e00a986 */ /* 0x0001e8000c101118 */
[----:B------:R1:W2:Y:S01]  /*3730*/  @!P0 LDG.E.U8 R18, desc[UR24][R32.64+0x1] ;  /* 0x0000011820128981 */ /* 0x0002a2000c1e1100 */
[----:B------:R-:W-:Y:S02]  /*3740*/  IADD3 R35, P1, R29, 0x108, RZ ;  /* 0x000001081d237810 */ /* 0x000fe40007f3e0ff */
[----:B------:R-:W-:-:S04]  /*3750*/  @!P0 LEA R37, P4, R10, R12, 0x8 ;  /* 0x0000000c0a258211 */ /* 0x000fc800078840ff */
[----:B0-----:R-:W-:Y:S01]  /*3760*/  @!P0 IADD3 R30, P5, R37, R40, RZ ;  /* 0x00000028251e8210 */ /* 0x001fe20007fbe0ff */
[----:B-1----:R-:W-:Y:S01]  /*3770*/  IMAD.WIDE.U32 R32, R35, UR6, R24 ;  /* 0x0000000623207c25 */ /* 0x002fe2000f8e0018 */
[----:B--2---:R-:W-:-:S04]  /*3780*/  LOP3.LUT R18, R18, 0xff, RZ, 0xc0, !PT ;  /* 0x000000ff12127812 */ /* 0x004fc800078ec0ff */
[----:B------:R-:W-:-:S05]  /*3790*/  F2FP.F16.E4M3.UNPACK_B R18, R18 ;  /* 0x00000012ff12723e */ /* 0x000fca00020006ff */
[----:B------:R-:W-:Y:S02]  /*37a0*/  HADD2.F32 R27, -RZ, R18.H0_H0 ;  /* 0x20000012ff1b7230 */ /* 0x000fe40000004100 */
[----:B------:R-:W-:Y:S01]  /*37b0*/  IMAD.X R18, RZ, RZ, R19, P1 ;  /* 0x000000ffff127224 */ /* 0x000fe200008e0613 */
[----:B------:R-:W-:Y:S02]  /*37c0*/  ISETP.GE.AND P1, PT, R26, 0x109, PT ;  /* 0x000001091a00780c */ /* 0x000fe40003f26270 */
[----:B------:R-:W-:Y:S02]  /*37d0*/  FMUL R27, R27, R4 ;  /* 0x000000041b1b7220 */ /* 0x000fe40000400000 */
[----:B------:R-:W-:Y:S02]  /*37e0*/  ISETP.LT.OR P2, PT, R21, 0x1, !P1 ;  /* 0x000000011500780c */ /* 0x000fe40004f41670 */
[----:B------:R-:W-:Y:S01]  /*37f0*/  FFMA R27, R28, R3, R27 ;  /* 0x000000031c1b7223 */ /* 0x000fe2000000001b */
[----:B------:R-:W-:Y:S01]  /*3800*/  IMAD R28, R18, UR6, RZ ;  /* 0x00000006121c7c24 */ /* 0x000fe2000f8e02ff */
[----:B------:R-:W-:-:S02]  /*3810*/  @!P0 LEA.HI.X R18, R10, R20, R11, 0x8, P4 ;  /* 0x000000140a128211 */ /* 0x000fc400020f440b */
[----:B------:R-:W-:Y:S01]  /*3820*/  IADD3 R34, P4, R32, UR12, RZ ;  /* 0x0000000c20227c10 */ /* 0x000fe2000ff9e0ff */
[----:B------:R-:W-:Y:S01]  /*3830*/  IMAD R35, R35, UR7, R28 ;  /* 0x0000000723237c24 */ /* 0x000fe2000f8e021c */
[----:B------:R-:W-:Y:S01]  /*3840*/  F2FP.SATFINITE.E4M3.F32.PACK_AB_MERGE_C R37, RZ, R27, RZ ;  /* 0x0000001bff25723e */ /* 0x000fe200048070ff */
[----:B------:R-:W-:Y:S01]  /*3850*/  @!P0 IMAD.X R31, R18, 0x1, R41, P5 ;  /* 0x00000001121f8824 */ /* 0x000fe200028e0629 */
[----:B------:R-:W-:Y:S02]  /*3860*/  PRMT R18, RZ, 0x7610, R18 ;  /* 0x00007610ff127816 */ /* 0x000fe40000000012 */
[----:B------:R-:W-:Y:S01]  /*3870*/  IADD3.X R35, R33, UR13, R35, P4, !PT ;  /* 0x0000000d21237c10 */ /* 0x000fe2000a7fe423 */
[----:B------:R-:W0:Y:S01]  /*3880*/  @!P2 LDC.64 R38, c[0x0][0x5c0] ;  /* 0x00017000ff26ab82 */ /* 0x000e220000000a00 */
[----:B------:R1:W-:Y:S04]  /*3890*/  @!P0 STG.E.U8 desc[UR24][R30.64+0x1], R37 ;  /* 0x000001251e008986 */ /* 0x0003e8000c101118 */
[----:B------:R-:W2:Y:S01]  /*38a0*/  @!P2 LDG.E.U8 R18, desc[UR24][R34.64] ;  /* 0x000000182212a981 */ /* 0x000ea2000c1e1100 */
[----:B------:R-:W-:-:S02]  /*38b0*/  @!P2 IADD3 R33, P4, R12, UR10, RZ ;  /* 0x0000000a0c21ac10 */ /* 0x000fc4000ff9e0ff */
[----:B------:R-:W-:Y:S02]  /*38c0*/  ISETP.LT.OR P1, PT, R21, 0x2, !P1 ;  /* 0x000000021500780c */ /* 0x000fe40004f21670 */
[----:B------:R-:W-:Y:S02]  /*38d0*/  @!P2 LEA R33, P0, R10, R33, 0x8 ;  /* 0x000000210a21a211 */ /* 0x000fe400078040ff */
[----:B------:R-:W-:-:S04]  /*38e0*/  @!P2 IADD3.X R28, R20, UR9, RZ, P4, !PT ;  /* 0x00000009141cac10 */ /* 0x000fc8000a7fe4ff */
[----:B------:R-:W-:Y:S02]  /*38f0*/  @!P2 LEA.HI.X R28, R10, R28, R11, 0x8, P0 ;  /* 0x0000001c0a1ca211 */ /* 0x000fe400000f440b */
[----:B0-----:R-:W-:-:S05]  /*3900*/  @!P2 IADD3 R32, P4, R33, R38, RZ ;  /* 0x000000262120a210 */ /* 0x001fca0007f9e0ff */
[----:B------:R-:W-:Y:S02]  /*3910*/  @!P2 IMAD.X R33, R28, 0x1, R39, P4 ;  /* 0x000000011c21a824 */ /* 0x000fe400020e0627 */
[----:B------:R-:W0:Y:S01]  /*3920*/  @!P1 LDC.64 R38, c[0x0][0x5c0] ;  /* 0x00017000ff269b82 */ /* 0x000e220000000a00 */
[----:B--2---:R-:W-:-:S04]  /*3930*/  LOP3.LUT R18, R18, 0xff, RZ, 0xc0, !PT ;  /* 0x000000ff12127812 */ /* 0x004fc800078ec0ff */
[----:B------:R-:W-:-:S05]  /*3940*/  F2FP.F16.E4M3.UNPACK_B R18, R18 ;  /* 0x00000012ff12723e */ /* 0x000fca00020006ff */
[----:B------:R-:W-:-:S05]  /*3950*/  HADD2.F32 R27, -RZ, R18.H0_H0 ;  /* 0x20000012ff1b7230 */ /* 0x000fca0000004100 */
[----:B------:R-:W-:-:S04]  /*3960*/  FMUL R18, R27, R4 ;  /* 0x000000041b127220 */ /* 0x000fc80000400000 */
[----:B------:R-:W-:-:S05]  /*3970*/  FFMA R18, R23, R3, R18 ;  /* 0x0000000317127223 */ /* 0x000fca0000000012 */
[----:B-1----:R-:W-:Y:S02]  /*3980*/  F2FP.SATFINITE.E4M3.F32.PACK_AB_MERGE_C R31, RZ, R18, RZ ;  /* 0x00000012ff1f723e */ /* 0x002fe400048070ff */
[----:B------:R-:W-:-:S03]  /*3990*/  PRMT R18, RZ, 0x7610, R18 ;  /* 0x00007610ff127816 */ /* 0x000fc60000000012 */
[----:B------:R0:W-:Y:S04]  /*39a0*/  @!P2 STG.E.U8 desc[UR24][R32.64], R31 ;  /* 0x0000001f2000a986 */ /* 0x0001e8000c101118 */
[----:B------:R1:W2:Y:S01]  /*39b0*/  @!P1 LDG.E.U8 R18, desc[UR24][R34.64+0x1] ;  /* 0x0000011822129981 */ /* 0x0002a2000c1e1100 */
[----:B------:R-:W-:Y:S02]  /*39c0*/  IADD3 R27, P0, R29, 0x180, RZ ;  /* 0x000001801d1b7810 */ /* 0x000fe40007f1e0ff */
[----:B------:R-:W-:-:S03]  /*39d0*/  @!P1 IADD3 R37, P2, R12, UR10, RZ ;  /* 0x0000000a0c259c10 */ /* 0x000fc6000ff5e0ff */
[----:B------:R-:W-:Y:S01]  /*39e0*/  IMAD.X R28, RZ, RZ, R19, P0 ;  /* 0x000000ffff1c7224 */ /* 0x000fe200000e0613 */
[----:B------:R-:W-:Y:S02]  /*39f0*/  ISETP.GE.AND P0, PT, R26, 0x181, PT ;  /* 0x000001811a00780c */ /* 0x000fe40003f06270 */
[----:B------:R-:W-:Y:S01]  /*3a00*/  @!P1 LEA R37, P4, R10, R37, 0x8 ;  /* 0x000000250a259211 */ /* 0x000fe200078840ff */
[----:B------:R-:W-:Y:S01]  /*3a10*/  IMAD R28, R28, UR6, RZ ;  /* 0x000000061c1c7c24 */ /* 0x000fe2000f8e02ff */
[----:B------:R-:W-:Y:S02]  /*3a20*/  @!P1 IADD3.X R30, R20, UR9, RZ, P2, !PT ;  /* 0x00000009141e9c10 */ /* 0x000fe400097fe4ff */
[----:B------:R-:W-:Y:S02]  /*3a30*/  ISETP.LT.OR P2, PT, R21, 0x1, !P0 ;  /* 0x000000011500780c */ /* 0x000fe40004741670 */
[----:B0-----:R-:W-:Y:S02]  /*3a40*/  @!P1 IADD3 R32, P5, R37, R38, RZ ;  /* 0x0000002625209210 */ /* 0x001fe40007fbe0ff */
[----:B-1----:R-:W-:-:S05]  /*3a50*/  @!P1 LEA.HI.X R34, R10, R30, R11, 0x8, P4 ;  /* 0x0000001e0a229211 */ /* 0x002fca00020f440b */
[----:B------:R-:W-:-:S04]  /*3a60*/  @!P1 IMAD.X R33, R34, 0x1, R39, P5 ;  /* 0x0000000122219824 */ /* 0x000fc800028e0627 */
[----:B------:R-:W0:Y:S01]  /*3a70*/  @!P2 LDC.64 R36, c[0x0][0x5c0] ;  /* 0x00017000ff24ab82 */ /* 0x000e220000000a00 */
[----:B--2---:R-:W-:-:S04]  /*3a80*/  LOP3.LUT R18, R18, 0xff, RZ, 0xc0, !PT ;  /* 0x000000ff12127812 */ /* 0x004fc800078ec0ff */
        /* <DEDUP_REMOVED lines=12> */
[----:B------:R-:W-:Y:S01]  /*3b50*/  @!P2 IMAD.MOV.U32 R22, RZ, RZ, R12 ;  /* 0x000000ffff16a224 */ /* 0x000fe200078e000c */
[----:B------:R-:W-:-:S13]  /*3b60*/  ISETP.LT.OR P0, PT, R21, 0x2, !P0 ;  /* 0x000000021500780c */ /* 0x000fda0004701670 */
[----:B-1----:R-:W1:Y:S01]  /*3b70*/  @!P0 LDC.64 R32, c[0x0][0x5c0] ;  /* 0x00017000ff208b82 */ /* 0x002e620000000a00 */
[----:B--2---:R-:W-:-:S04]  /*3b80*/  LOP3.LUT R18, R18, 0xff, RZ, 0xc0, !PT ;  /* 0x000000ff12127812 */ /* 0x004fc800078ec0ff */
[----:B------:R-:W-:-:S05]  /*3b90*/  F2FP.F16.E4M3.UNPACK_B R18, R18 ;  /* 0x00000012ff12723e */ /* 0x000fca00020006ff */
[----:B------:R-:W-:-:S05]  /*3ba0*/  HADD2.F32 R23, -RZ, R18.H0_H0 ;  /* 0x20000012ff177230 */ /* 0x000fca0000004100 */
[----:B------:R-:W-:Y:S01]  /*3bb0*/  FMUL R18, R23, R4 ;  /* 0x0000000417127220 */ /* 0x000fe20000400000 */
[----:B------:R-:W-:-:S03]  /*3bc0*/  @!P2 IMAD.MOV.U32 R23, RZ, RZ, R20 ;  /* 0x000000ffff17a224 */ /* 0x000fc600078e0014 */
[----:B------:R-:W-:Y:S01]  /*3bd0*/  FFMA R18, R17, R3, R18 ;  /* 0x0000000311127223 */ /* 0x000fe20000000012 */
[----:B------:R-:W-:-:S04]  /*3be0*/  @!P2 IMAD.WIDE.U32 R22, R10, 0x180, R22 ;  /* 0x000001800a16a825 */ /* 0x000fc800078e0016 */
[----:B------:R-:W-:Y:S01]  /*3bf0*/  @!P2 IMAD R17, R11, 0x180, RZ ;  /* 0x000001800b11a824 */ /* 0x000fe200078e02ff */
[----:B0-----:R-:W-:Y:S02]  /*3c00*/  @!P2 IADD3 R22, P1, R22, R36, RZ ;  /* 0x000000241616a210 */ /* 0x001fe40007f3e0ff */
[----:B------:R-:W-:Y:S02]  /*3c10*/  F2FP.SATFINITE.E4M3.F32.PACK_AB_MERGE_C R27, RZ, R18, RZ ;  /* 0x00000012ff1b723e */ /* 0x000fe400048070ff */
[--C-:B------:R-:W-:Y:S02]  /*3c20*/  @!P2 IADD3.X R23, R37, R23, R17.reuse, P1, !PT ;  /* 0x000000172517a210 */ /* 0x100fe40000ffe411 */
[----:B------:R-:W-:-:S03]  /*3c30*/  PRMT R17, RZ, 0x7610, R17 ;  /* 0x00007610ff117816 */ /* 0x000fc60000000011 */
[----:B------:R0:W-:Y:S04]  /*3c40*/  @!P2 STG.E.U8 desc[UR24][R22.64], R27 ;  /* 0x0000001b1600a986 */ /* 0x0001e8000c101118 */
[----:B------:R-:W2:Y:S01]  /*3c50*/  @!P0 LDG.E.U8 R17, desc[UR24][R30.64+0x1] ;  /* 0x000001181e118981 */ /* 0x000ea2000c1e1100 */
[----:B------:R-:W-:-:S05]  /*3c60*/  IADD3 R29, P1, R29, 0x188, RZ ;  /* 0x000001881d1d7810 */ /* 0x000fca0007f3e0ff */
[----:B------:R-:W-:Y:S01]  /*3c70*/  IMAD.X R18, RZ, RZ, R19, P1 ;  /* 0x000000ffff127224 */ /* 0x000fe200008e0613 */
[----:B------:R-:W-:Y:S01]  /*3c80*/  ISETP.GE.AND P1, PT, R26, 0x189, PT ;  /* 0x000001891a00780c */ /* 0x000fe20003f26270 */
[----:B------:R-:W-:-:S03]  /*3c90*/  IMAD.WIDE.U32 R24, R29, UR6, R24 ;  /* 0x000000061d187c25 */ /* 0x000fc6000f8e0018 */
[----:B------:R-:W-:Y:S01]  /*3ca0*/  ISETP.LT.OR P2, PT, R21, 0x1, !P1 ;  /* 0x000000011500780c */ /* 0x000fe20004f41670 */
[----:B------:R-:W-:Y:S02]  /*3cb0*/  IMAD R18, R18, UR6, RZ ;  /* 0x0000000612127c24 */ /* 0x000fe4000f8e02ff */
[----:B0-----:R-:W-:Y:S02]  /*3cc0*/  @!P0 IMAD R23, R11, 0x180, RZ ;  /* 0x000001800b178824 */ /* 0x001fe400078e02ff */
[----:B------:R-:W-:Y:S01]  /*3cd0*/  IMAD R29, R29, UR7, R18 ;  /* 0x000000071d1d7c24 */ /* 0x000fe2000f8e0212 */
[----:B------:R-:W-:Y:S02]  /*3ce0*/  IADD3 R18, P4, R24, UR12, RZ ;  /* 0x0000000c18127c10 */ /* 0x000fe4000ff9e0ff */
[----:B--2---:R-:W-:-:S04]  /*3cf0*/  LOP3.LUT R17, R17, 0xff, RZ, 0xc0, !PT ;  /* 0x000000ff11117812 */ /* 0x004fc800078ec0ff */
[----:B------:R-:W-:-:S05]  /*3d00*/  F2FP.F16.E4M3.UNPACK_B R17, R17 ;  /* 0x00000011ff11723e */ /* 0x000fca00020006ff */
[----:B------:R-:W-:-:S05]  /*3d10*/  HADD2.F32 R17, -RZ, R17.H0_H0 ;  /* 0x20000011ff117230 */ /* 0x000fca0000004100 */
[----:B------:R-:W-:-:S04]  /*3d20*/  FMUL R17, R17, R4 ;  /* 0x0000000411117220 */ /* 0x000fc80000400000 */
[----:B------:R-:W-:Y:S01]  /*3d30*/  FFMA R19, R16, R3, R17 ;  /* 0x0000000310137223 */ /* 0x000fe20000000011 */
[----:B------:R-:W-:Y:S02]  /*3d40*/  @!P0 IMAD.MOV.U32 R16, RZ, RZ, R12 ;  /* 0x000000ffff108224 */ /* 0x000fe400078e000c */
[----:B------:R-:W-:Y:S02]  /*3d50*/  @!P0 IMAD.MOV.U32 R17, RZ, RZ, R20 ;  /* 0x000000ffff118224 */ /* 0x000fe400078e0014 */
[----:B------:R-:W-:Y:S01]  /*3d60*/  F2FP.SATFINITE.E4M3.F32.PACK_AB_MERGE_C R27, RZ, R19, RZ ;  /* 0x00000013ff1b723e */ /* 0x000fe200048070ff */
[----:B------:R-:W-:Y:S01]  /*3d70*/  @!P0 IMAD.WIDE.U32 R16, R10, 0x180, R16 ;  /* 0x000001800a108825 */ /* 0x000fe200078e0010 */
[----:B------:R-:W-:Y:S02]  /*3d80*/  IADD3.X R19, R25, UR13, R29, P4, !PT ;  /* 0x0000000d19137c10 */ /* 0x000fe4000a7fe41d */
[----:B------:R-:W0:Y:S01]  /*3d90*/  @!P2 LDC.64 R28, c[0x0][0x5c0] ;  /* 0x00017000ff1cab82 */ /* 0x000e220000000a00 */
[----:B-1----:R-:W-:-:S02]  /*3da0*/  @!P0 IADD3 R22, P5, R16, R32, RZ ;  /* 0x0000002010168210 */ /* 0x002fc40007fbe0ff */
[----:B------:R-:W-:Y:S02]  /*3db0*/  PRMT R16, RZ, 0x7610, R16 ;  /* 0x00007610ff107816 */ /* 0x000fe40000000010 */
[----:B------:R-:W-:-:S05]  /*3dc0*/  @!P0 IADD3.X R23, R33, R17, R23, P5, !PT ;  /* 0x0000001121178210 */ /* 0x000fca0002ffe417 */
[----:B------:R1:W-:Y:S04]  /*3dd0*/  @!P0 STG.E.U8 desc[UR24][R22.64+0x1], R27 ;  /* 0x0000011b16008986 */ /* 0x0003e8000c101118 */
[----:B------:R-:W2:Y:S01]  /*3de0*/  @!P2 LDG.E.U8 R16, desc[UR24][R18.64] ;  /* 0x000000181210a981 */ /* 0x000ea2000c1e1100 */
[----:B------:R-:W-:Y:S01]  /*3df0*/  ISETP.LT.OR P1, PT, R21, 0x2, !P1 ;  /* 0x000000021500780c */ /* 0x000fe20004f21670 */
[----:B------:R-:W-:Y:S01]  /*3e00*/  BSSY B1, `(.L_x_39) ;  /* 0x0000011000017945 */ /* 0x000fe20003800000 */
[----:B--2---:R-:W-:Y:S02]  /*3e10*/  LOP3.LUT R17, R16, 0xff, RZ, 0xc0, !PT ;  /* 0x000000ff10117812 */ /* 0x004fe400078ec0ff */
[----:B------:R-:W-:Y:S02]  /*3e20*/  @!P2 IADD3 R16, P0, R12, UR10, RZ ;  /* 0x0000000a0c10ac10 */ /* 0x000fe4000ff1e0ff */
[----:B-1----:R-:W-:-:S02]  /*3e30*/  F2FP.F16.E4M3.UNPACK_B R23, R17 ;  /* 0x00000011ff17723e */ /* 0x002fc400020006ff */
[----:B------:R-:W-:-:S03]  /*3e40*/  @!P2 IADD3.X R17, R20, UR9, RZ, P0, !PT ;  /* 0x000000091411ac10 */ /* 0x000fc600087fe4ff */
[----:B------:R-:W-:Y:S02]  /*3e50*/  HADD2.F32 R25, -RZ, R23.H0_H0 ;  /* 0x20000017ff197230 */ /* 0x000fe40000004100 */
[----:B------:R-:W-:-:S04]  /*3e60*/  @!P2 IMAD.WIDE.U32 R16, R10, 0x180, R16 ;  /* 0x000001800a10a825 */ /* 0x000fc800078e0010 */
[----:B------:R-:W-:Y:S01]  /*3e70*/  FMUL R24, R25, R4 ;  /* 0x0000000419187220 */ /* 0x000fe20000400000 */
[----:B------:R-:W-:Y:S01]  /*3e80*/  @!P2 IMAD R25, R11, 0x180, RZ ;  /* 0x000001800b19a824 */ /* 0x000fe200078e02ff */
[----:B0-----:R-:W-:Y:S02]  /*3e90*/  @!P2 IADD3 R16, P0, R16, R28, RZ ;  /* 0x0000001c1010a210 */ /* 0x001fe40007f1e0ff */
[----:B------:R-:W-:Y:S01]  /*3ea0*/  FFMA R24, R5, R3, R24 ;  /* 0x0000000305187223 */ /* 0x000fe20000000018 */
[----:B------:R-:W-:Y:S02]  /*3eb0*/  PRMT R5, RZ, 0x7610, R5 ;  /* 0x00007610ff057816 */ /* 0x000fe40000000005 */
[----:B------:R-:W-:Y:S02]  /*3ec0*/  @!P2 IADD3.X R17, R29, R25, R17, P0, !PT ;  /* 0x000000191d11a210 */ /* 0x000fe400007fe411 */
[----:B------:R-:W-:-:S05]  /*3ed0*/  F2FP.SATFINITE.E4M3.F32.PACK_AB_MERGE_C R23, RZ, R24, RZ ;  /* 0x00000018ff17723e */ /* 0x000fca00048070ff */
[----:B------:R0:W-:Y:S01]  /*3ee0*/  @!P2 STG.E.U8 desc[UR24][R16.64], R23 ;  /* 0x000000171000a986 */ /* 0x0001e2000c101118 */
[----:B------:R-:W-:Y:S05]  /*3ef0*/  @P1 BRA `(.L_x_40) ;  /* 0x0000000000041947 */ /* 0x000fea0003800000 */
[----:B------:R1:W5:Y:S02]  /*3f00*/  LDG.E.U8 R5, desc[UR24][R18.64+0x1] ;  /* 0x0000011812057981 */ /* 0x000364000c1e1100 */
.L_x_40:
[----:B------:R-:W-:Y:S05]  /*3f10*/  BSYNC B1 ;  /* 0x0000000000017941 */ /* 0x000fea0003800000 */
.L_x_39:
[----:B------:R-:W-:Y:S05]  /*3f20*/  @P1 BRA `(.L_x_41) ;  /* 0x0000000c000c1947 */ /* 0x000fea0003800000 */
[----:B-----5:R-:W-:Y:S01]  /*3f30*/  LOP3.LUT R5, R5, 0xff, RZ, 0xc0, !PT ;  /* 0x000000ff05057812 */ /* 0x020fe200078ec0ff */
[----:B------:R-:W-:Y:S01]  /*3f40*/  ULDC.64 UR6, c[0x0][0x5c0] ;  /* 0x0001700000067ab9 */ /* 0x000fe20000000a00 */
[----:B------:R-:W-:Y:S01]  /*3f50*/  IADD3 R12, P0, R12, UR10, RZ ;  /* 0x0000000a0c0c7c10 */ /* 0x000fe2000ff1e0ff */
[----:B------:R-:W-:Y:S01]  /*3f60*/  IMAD R11, R11, 0x180, RZ ;  /* 0x000001800b0b7824 */ /* 0x000fe200078e02ff */
[----:B------:R-:W-:Y:S02]  /*3f70*/  F2FP.F16.E4M3.UNPACK_B R5, R5 ;  /* 0x00000005ff05723e */ /* 0x000fe400020006ff */
[----:B------:R-:W-:-:S03]  /*3f80*/  IADD3.X R13, R20, UR9, RZ, P0, !PT ;  /* 0x00000009140d7c10 */ /* 0x000fc600087fe4ff */
[----:B------:R-:W-:Y:S02]  /*3f90*/  HADD2.F32 R5, -RZ, R5.H0_H0 ;  /* 0x20000005ff057230 */ /* 0x000fe40000004100 */
[----:B------:R-:W-:-:S04]  /*3fa0*/  IMAD.WIDE.U32 R12, R10, 0x180, R12 ;  /* 0x000001800a0c7825 */ /* 0x000fc800078e000c */
[----:B------:R-:W-:Y:S01]  /*3fb0*/  FMUL R5, R5, R4 ;  /* 0x0000000405057220 */ /* 0x000fe20000400000 */
[----:B------:R-:W-:-:S03]  /*3fc0*/  IADD3 R10, P0, R12, UR6, RZ ;  /* 0x000000060c0a7c10 */ /* 0x000fc6000ff1e0ff */
[----:B------:R-:W-:Y:S01]  /*3fd0*/  FFMA R5, R14, R3, R5 ;  /* 0x000000030e057223 */ /* 0x000fe20000000005 */
[----:B------:R-:W-:-:S04]  /*3fe0*/  IADD3.X R11, R11, UR7, R13, P0, !PT ;  /* 0x000000070b0b7c10 */ /* 0x000fc800087fe40d */
[----:B------:R-:W-:-:S05]  /*3ff0*/  F2FP.SATFINITE.E4M3.F32.PACK_AB_MERGE_C R5, RZ, R5, RZ ;  /* 0x00000005ff05723e */ /* 0x000fca00048070ff */
[----:B------:R2:W-:Y:S01]  /*4000*/  STG.E.U8 desc[UR24][R10.64+0x1], R5 ;  /* 0x000001050a007986 */ /* 0x0005e2000c101118 */
[----:B------:R-:W-:Y:S05]  /*4010*/  BRA `(.L_x_41) ;  /* 0x0000000800d07947 */ /* 0x000fea0003800000 */
.L_x_38:
[----:B------:R-:W-:Y:S01]  /*4020*/  ISETP.GE.AND P1, PT, R26, 0x9, PT ;  /* 0x000000091a00780c */ /* 0x000fe20003f26270 */
[----:B------:R-:W-:Y:S01]  /*4030*/  IMAD.WIDE.U32 R18, R10, 0x80, RZ ;  /* 0x000000800a127825 */ /* 0x000fe200078e00ff */
[----:B------:R-:W-:-:S03]  /*4040*/  ISETP.GE.AND P0, PT, R26, 0x81, PT ;  /* 0x000000811a00780c */ /* 0x000fc60003f06270 */
[-C--:B--2---:R-:W-:Y:S01]  /*4050*/  FMUL R57, R57, R3.reuse ;  /* 0x0000000339397220 */ /* 0x084fe20000400000 */
[----:B------:R-:W-:Y:S01]  /*4060*/  ISETP.LT.OR P4, PT, R21, 0x1, !P1 ;  /* 0x000000011500780c */ /* 0x000fe20004f81670 */
[----:B------:R-:W-:Y:S01]  /*4070*/  IMAD.SHL.U32 R25, R11, 0x80, RZ ;  /* 0x000000800b197824 */ /* 0x000fe200078e00ff */
[C---:B------:R-:W-:Y:S01]  /*4080*/  ISETP.LT.OR P1, PT, R21.reuse, 0x2, !P1 ;  /* 0x000000021500780c */ /* 0x040fe20004f21670 */
[-C--:B------:R-:W-:Y:S01]  /*4090*/  FMUL R56, R56, R3.reuse ;  /* 0x0000000338387220 */ /* 0x080fe20000400000 */
[----:B------:R-:W-:Y:S01]  /*40a0*/  ISETP.LT.OR P6, PT, R21, 0x1, !P0 ;  /* 0x000000011500780c */ /* 0x000fe200047c1670 */
[----:B------:R-:W-:Y:S01]  /*40b0*/  IMAD.IADD R25, R19, 0x1, R25 ;  /* 0x0000000113197824 */ /* 0x000fe200078e0219 */
[----:B------:R-:W-:Y:S01]  /*40c0*/  P2R R24, PR, RZ, 0x8 ;  /* 0x00000008ff187803 */ /* 0x000fe20000000000 */
[-C--:B------:R-:W-:Y:S01]  /*40d0*/  FMUL R53, R53, R3.reuse ;  /* 0x0000000335357220 */ /* 0x080fe20000400000 */
[----:B------:R-:W-:Y:S01]  /*40e0*/  ISETP.LT.OR P0, PT, R21, 0x2, !P0 ;  /* 0x000000021500780c */ /* 0x000fe20004701670 */
[----:B------:R-:W-:Y:S01]  /*40f0*/  FMUL R54, R54, R3 ;  /* 0x0000000336367220 */ /* 0x000fe20000400000 */
[----:B------:R-:W-:Y:S01]  /*4100*/  F2FP.SATFINITE.E4M3.F32.PACK_AB_MERGE_C R57, RZ, R57, RZ ;  /* 0x00000039ff39723e */ /* 0x000fe200048070ff */
[----:B------:R-:W-:Y:S01]  /*4110*/  FMUL R52, R52, R3 ;  /* 0x0000000334347220 */ /* 0x000fe20000400000 */
[----:B------:R-:W-:Y:S01]  /*4120*/  F2FP.SATFINITE.E4M3.F32.PACK_AB_MERGE_C R29, RZ, R56, RZ ;  /* 0x00000038ff1d723e */ /* 0x000fe200048070ff */
[----:B------:R-:W0:Y:S01]  /*4130*/  @!P4 LDC.64 R34, c[0x0][0x5c0] ;  /* 0x00017000ff22cb82 */ /* 0x000e220000000a00 */
[----:B------:R-:W-:Y:S01]  /*4140*/  F2FP.SATFINITE.E4M3.F32.PACK_AB_MERGE_C R53, RZ, R53, RZ ;  /* 0x00000035ff35723e */ /* 0x000fe200048070ff */
[-C--:B------:R-:W-:Y:S01]  /*4150*/  FMUL R32, R32, R3.reuse ;  /* 0x0000000320207220 */ /* 0x080fe20000400000 */
[----:B------:R-:W-:Y:S01]  /*4160*/  F2FP.SATFINITE.E4M3.F32.PACK_AB_MERGE_C R33, RZ, R54, RZ ;  /* 0x00000036ff21723e */ /* 0x000fe200048070ff */
[----:B------:R-:W-:Y:S01]  /*4170*/  FMUL R31, R31, R3 ;  /* 0x000000031f1f7220 */ /* 0x000fe20000400000 */
[----:B------:R-:W-:Y:S01]  /*4180*/  F2FP.SATFINITE.E4M3.F32.PACK_AB_MERGE_C R41, RZ, R52, RZ ;  /* 0x00000034ff29723e */ /* 0x000fe200048070ff */
[----:B------:R-:W-:Y:S02]  /*4190*/  BSSY B1, `(.L_x_42) ;  /* 0x0000030000017945 */ /* 0x000fe40003800000 */
[----:B------:R-:W1:Y:S01]  /*41a0*/  @!P1 LDC.64 R36, c[0x0][0x5c0] ;  /* 0x00017000ff249b82 */ /* 0x000e620000000a00 */
[----:B------:R-:W-:-:S07]  /*41b0*/  F2FP.SATFINITE.E4M3.F32.PACK_AB_MERGE_C R31, RZ, R31, RZ ;  /* 0x0000001fff1f723e */ /* 0x000fce00048070ff */
[----:B------:R-:W2:Y:S01]  /*41c0*/  @!P6 LDC.64 R38, c[0x0][0x5c0] ;  /* 0x00017000ff26eb82 */ /* 0x000ea20000000a00 */
[----:B0-----:R-:W-:-:S07]  /*41d0*/  @!P4 IADD3 R34, P2, P5, R12, UR10, R34 ;  /* 0x0000000a0c22cc10 */ /* 0x001fce000fd5e022 */
[----:B------:R-:W0:Y:S01]  /*41e0*/  @!P0 LDC.64 R42, c[0x0][0x5c0] ;  /* 0x00017000ff2a8b82 */ /* 0x000e220000000a00 */
[----:B------:R-:W-:Y:S02]  /*41f0*/  @!P4 IADD3.X R35, R20, UR9, R35, P2, P5 ;  /* 0x000000091423cc10 */ /* 0x000fe400097ea423 */
[----:B-1----:R-:W-:-:S04]  /*4200*/  @!P1 IADD3 R36, P2, P5, R12, UR10, R36 ;  /* 0x0000000a0c249c10 */ /* 0x002fc8000fd5e024 */
[----:B------:R-:W-:Y:S02]  /*4210*/  @!P1 IADD3.X R37, R20, UR9, R37, P2, P5 ;  /* 0x0000000914259c10 */ /* 0x000fe400097ea425 */
[----:B--2---:R-:W-:-:S04]  /*4220*/  @!P6 IADD3 R38, P2, P5, R12, R38, R18 ;  /* 0x000000260c26e210 */ /* 0x004fc80007d5e012 */
[----:B------:R-:W-:Y:S02]  /*4230*/  @!P6 IADD3.X R39, R20, R39, R25, P2, P5 ;  /* 0x000000271427e210 */ /* 0x000fe400017ea419 */
[----:B------:R-:W-:-:S04]  /*4240*/  ISETP.GE.AND P2, PT, R26, 0x1, PT ;  /* 0x000000011a00780c */ /* 0x000fc80003f46270 */
[C---:B------:R-:W-:Y:S02]  /*4250*/  ISETP.LT.OR P5, PT, R21.reuse, 0x1, !P2 ;  /* 0x000000011500780c */ /* 0x040fe400057a1670 */
[----:B------:R-:W-:-:S11]  /*4260*/  ISETP.LT.OR P2, PT, R21, 0x2, !P2 ;  /* 0x000000021500780c */ /* 0x000fd60005741670 */
[----:B------:R-:W1:Y:S02]  /*4270*/  @!P5 LDC.64 R18, c[0x0][0x5c0] ;  /* 0x00017000ff12db82 */ /* 0x000e640000000a00 */
[----:B-1----:R-:W-:-:S05]  /*4280*/  @!P5 IADD3 R18, P3, R12, R18, RZ ;  /* 0x000000120c12d210 */ /* 0x002fca0007f7e0ff */
[----:B------:R-:W-:Y:S01]  /*4290*/  @!P5 IMAD.X R19, R20, 0x1, R19, P3 ;  /* 0x000000011413d824 */ /* 0x000fe200018e0613 */
[----:B------:R-:W-:Y:S02]  /*42a0*/  ISETP.NE.AND P3, PT, R24, RZ, PT ;  /* 0x000000ff1800720c */ /* 0x000fe40003f65270 */
[----:B------:R-:W1:Y:S02]  /*42b0*/  @!P2 LDC.64 R24, c[0x0][0x5c0] ;  /* 0x00017000ff18ab82 */ /* 0x000e640000000a00 */
[----:B------:R2:W-:Y:S01]  /*42c0*/  @!P5 STG.E.U8 desc[UR24][R18.64], R57 ;  /* 0x000000391200d986 */ /* 0x0005e2000c101118 */
[----:B-1----:R-:W-:-:S05]  /*42d0*/  @!P2 IADD3 R24, P5, R12, R24, RZ ;  /* 0x000000180c18a210 */ /* 0x002fca0007fbe0ff */
[----:B------:R-:W-:Y:S01]  /*42e0*/  @!P2 IMAD.X R25, R20, 0x1, R25, P5 ;  /* 0x000000011419a824 */ /* 0x000fe200028e0619 */
[----:B------:R-:W-:-:S04]  /*42f0*/  ISETP.GE.AND P5, PT, R26, 0x101, PT ;  /* 0x000001011a00780c */ /* 0x000fc80003fa6270 */
[----:B------:R1:W-:Y:S01]  /*4300*/  @!P2 STG.E.U8 desc[UR24][R24.64+0x1], R29 ;  /* 0x0000011d1800a986 */ /* 0x0003e2000c101118 */
[C---:B------:R-:W-:Y:S02]  /*4310*/  ISETP.LT.OR P2, PT, R21.reuse, 0x1, !P5 ;  /* 0x000000011500780c */ /* 0x040fe40006f41670 */
[----:B------:R-:W-:Y:S01]  /*4320*/  ISETP.LT.OR P5, PT, R21, 0x2, !P5 ;  /* 0x000000021500780c */ /* 0x000fe20006fa1670 */
[----:B------:R3:W-:Y:S01]  /*4330*/  @!P4 STG.E.U8 desc[UR24][R34.64], R53 ;  /* 0x000000352200c986 */ /* 0x0007e2000c101118 */
[----:B--2---:R-:W-:-:S03]  /*4340*/  @!P0 LEA R19, P4, R10, R12, 0x7 ;  /* 0x0000000c0a138211 */ /* 0x004fc600078838ff */
[----:B------:R3:W-:Y:S01]  /*4350*/  @!P1 STG.E.U8 desc[UR24][R36.64+0x1], R33 ;  /* 0x0000012124009986 */ /* 0x0007e2000c101118 */
[----:B------:R-:W-:-:S03]  /*4360*/  ISETP.GE.AND P1, PT, R26, 0x89, PT ;  /* 0x000000891a00780c */ /* 0x000fc60003f26270 */
[----:B------:R3:W-:Y:S01]  /*4370*/  @!P6 STG.E.U8 desc[UR24][R38.64], R41 ;  /* 0x000000292600e986 */ /* 0x0007e2000c101118 */
[----:B0-----:R-:W-:Y:S01]  /*4380*/  @!P0 IADD3 R18, P6, R19, R42, RZ ;  /* 0x0000002a13128210 */ /* 0x001fe20007fde0ff */
[----:B------:R-:W0:Y:S01]  /*4390*/  @!P2 LDC.64 R44, c[0x0][0x5c0] ;  /* 0x00017000ff2cab82 */ /* 0x000e220000000a00 */
[----:B-1----:R-:W-:Y:S02]  /*43a0*/  @!P0 LEA.HI.X R24, R10, R20, R11, 0x7, P4 ;  /* 0x000000140a188211 */ /* 0x002fe400020f3c0b */
[----:B------:R-:W-:Y:S02]  /*43b0*/  F2FP.SATFINITE.E4M3.F32.PACK_AB_MERGE_C R25, RZ, R32, RZ ;  /* 0x00000020ff19723e */ /* 0x000fe400048070ff */
[----:B------:R-:W-:Y:S01]  /*43c0*/  ISETP.LT.OR P4, PT, R21, 0x1, !P1 ;  /* 0x000000011500780c */ /* 0x000fe20004f81670 */
[----:B------:R-:W-:Y:S02]  /*43d0*/  @!P0 IMAD.X R19, R24, 0x1, R43, P6 ;  /* 0x0000000118138824 */ /* 0x000fe400030e062b */
[----:B------:R-:W1:Y:S03]  /*43e0*/  @!P5 LDC.64 R46, c[0x0][0x5c0] ;  /* 0x00017000ff2edb82 */ /* 0x000e660000000a00 */
[----:B------:R3:W-:Y:S07]  /*43f0*/  @!P0 STG.E.U8 desc[UR24][R18.64+0x1], R25 ;  /* 0x0000011912008986 */ /* 0x0007ee000c101118 */
[----:B------:R-:W-:Y:S05]  /*4400*/  @P4 BRA `(.L_x_43) ;  /* 0x0000000000204947 */ /* 0x000fea0003800000 */
[----:B---3--:R-:W-:Y:S01]  /*4410*/  IADD3 R19, P0, R12, UR10, RZ ;  /* 0x0000000a0c137c10 */ /* 0x008fe2000ff1e0ff */
[----:B------:R-:W-:-:S03]  /*4420*/  ULDC.64 UR6, c[0x0][0x5c0] ;  /* 0x0001700000067ab9 */ /* 0x000fc60000000a00 */
[----:B------:R-:W-:Y:S02]  /*4430*/  LEA R18, P4, R10, R19, 0x7 ;  /* 0x000000130a127211 */ /* 0x000fe400078838ff */
[----:B------:R-:W-:Y:S02]  /*4440*/  IADD3.X R19, R20, UR9, RZ, P0, !PT ;  /* 0x0000000914137c10 */ /* 0x000fe400087fe4ff */
[----:B------:R-:W-:Y:S02]  /*4450*/  IADD3 R18, P0, R18, UR6, RZ ;  /* 0x0000000612127c10 */ /* 0x000fe4000ff1e0ff */
[----:B------:R-:W-:-:S04]  /*4460*/  LEA.HI.X R19, R10, R19, R11, 0x7, P4 ;  /* 0x000000130a137211 */ /* 0x000fc800020f3c0b */
[----:B------:R-:W-:-:S05]  /*4470*/  IADD3.X R19, R19, UR7, RZ, P0, !PT ;  /* 0x0000000713137c10 */ /* 0x000fca00087fe4ff */
[----:B------:R2:W-:Y:S02]  /*4480*/  STG.E.U8 desc[UR24][R18.64], R31 ;  /* 0x0000001f12007986 */ /* 0x0005e4000c101118 */
.L_x_43:
[----:B------:R-:W-:Y:S05]  /*4490*/  BSYNC B1 ;  /* 0x0000000000017941 */ /* 0x000fea0003800000 */
.L_x_42:
[----:B------:R-:W-:Y:S01]  /*44a0*/  ISETP.LT.OR P1, PT, R21, 0x2, !P1 ;  /* 0x000000021500780c */ /* 0x000fe20004f21670 */
[----:B------:R-:W-:Y:S01]  /*44b0*/  FMUL R30, R30, R3 ;  /* 0x000000031e1e7220 */ /* 0x000fe20000400000 */
[----:B------:R-:W-:Y:S01]  /*44c0*/  BSSY B1, `(.L_x_44) ;  /* 0x000000c000017945 */ /* 0x000fe20003800000 */
[----:B------:R-:W-:-:S03]  /*44d0*/  ISETP.GE.AND P0, PT, R26, 0x181, PT ;  /* 0x000001811a00780c */ /* 0x000fc60003f06270 */
[----:B---3--:R-:W-:-:S07]  /*44e0*/  F2FP.SATFINITE.E4M3.F32.PACK_AB_MERGE_C R25, RZ, R30, RZ ;  /* 0x0000001eff19723e */ /* 0x008fce00048070ff */
[----:B------:R-:W-:Y:S05]  /*44f0*/  @P1 BRA `(.L_x_45) ;  /* 0x0000000000201947 */ /* 0x000fea0003800000 */
[----:B--2---:R-:W-:Y:S01]  /*4500*/  IADD3 R19, P1, R12, UR10, RZ ;  /* 0x0000000a0c137c10 */ /* 0x004fe2000ff3e0ff */
[----:B------:R-:W-:-:S03]  /*4510*/  ULDC.64 UR6, c[0x0][0x5c0] ;  /* 0x0001700000067ab9 */ /* 0x000fc60000000a00 */
[----:B------:R-:W-:Y:S02]  /*4520*/  LEA R18, P4, R10, R19, 0x7 ;  /* 0x000000130a127211 */ /* 0x000fe400078838ff */
[----:B------:R-:W-:Y:S02]  /*4530*/  IADD3.X R19, R20, UR9, RZ, P1, !PT ;  /* 0x0000000914137c10 */ /* 0x000fe40008ffe4ff */
[----:B------:R-:W-:Y:S02]  /*4540*/  IADD3 R18, P1, R18, UR6, RZ ;  /* 0x0000000612127c10 */ /* 0x000fe4000ff3e0ff */
[----:B------:R-:W-:-:S04]  /*4550*/  LEA.HI.X R19, R10, R19, R11, 0x7, P4 ;  /* 0x000000130a137211 */ /* 0x000fc800020f3c0b */
[----:B------:R-:W-:-:S05]  /*4560*/  IADD3.X R19, R19, UR7, RZ, P1, !PT ;  /* 0x0000000713137c10 */ /* 0x000fca0008ffe4ff */
[----:B------:R3:W-:Y:S02]  /*4570*/  STG.E.U8 desc[UR24][R18.64+0x1], R25 ;  /* 0x0000011912007986 */ /* 0x0007e4000c101118 */
.L_x_45:
[----:B------:R-:W-:Y:S05]  /*4580*/  BSYNC B1 ;  /* 0x0000000000017941 */ /* 0x000fea0003800000 */
.L_x_44:
[----:B---3--:R-:W-:Y:S02]  /*4590*/  IMAD.SHL.U32 R25, R11, 0x100, RZ ;  /* 0x000001000b197824 */ /* 0x008fe400078e00ff */
[----:B------:R-:W-:Y:S01]  /*45a0*/  FMUL R27, R27, R3 ;  /* 0x000000031b1b7220 */ /* 0x000fe20000400000 */
[----:B--2---:R-:W-:Y:S01]  /*45b0*/  IMAD.WIDE.U32 R18, R10, 0x100, RZ ;  /* 0x000001000a127825 */ /* 0x004fe200078e00ff */
[----:B------:R-:W-:-:S03]  /*45c0*/  ISETP.LT.OR P4, PT, R21, 0x1, !P0 ;  /* 0x000000011500780c */ /* 0x000fc60004781670 */
[-C--:B------:R-:W-:Y:S01]  /*45d0*/  FMUL R28, R28, R3.reuse ;  /* 0x000000031c1c7220 */ /* 0x080fe20000400000 */
[----:B------:R-:W-:Y:S01]  /*45e0*/  ISETP.LT.OR P0, PT, R21, 0x2, !P0 ;  /* 0x000000021500780c */ /* 0x000fe20004701670 */
[----:B------:R-:W-:Y:S01]  /*45f0*/  IMAD.IADD R25, R19, 0x1, R25 ;  /* 0x0000000113197824 */ /* 0x000fe200078e0219 */
[----:B0-----:R-:W-:Y:S01]  /*4600*/  @!P2 IADD3 R18, P1, P6, R12, R44, R18 ;  /* 0x0000002c0c12a210 */ /* 0x001fe20007e3e012 */
[----:B------:R-:W-:Y:S01]  /*4610*/  FMUL R23, R23, R3 ;  /* 0x0000000317177220 */ /* 0x000fe20000400000 */
[----:B------:R-:W-:Y:S01]  /*4620*/  F2FP.SATFINITE.E4M3.F32.PACK_AB_MERGE_C R27, RZ, R27, RZ ;  /* 0x0000001bff1b723e */ /* 0x000fe200048070ff */
[----:B------:R-:W-:Y:S01]  /*4630*/  BSSY B1, `(.L_x_46) ;  /* 0x0000017000017945 */ /* 0x000fe20003800000 */
[----:B------:R-:W-:Y:S02]  /*4640*/  @!P2 IADD3.X R19, R20, R45, R25, P1, P6 ;  /* 0x0000002d1413a210 */ /* 0x000fe40000fec419 */
[C---:B------:R-:W-:Y:S02]  /*4650*/  @!P5 LEA R25, P6, R10.reuse, R12, 0x8 ;  /* 0x0000000c0a19d211 */ /* 0x040fe400078c40ff */
[----:B------:R-:W-:Y:S01]  /*4660*/  F2FP.SATFINITE.E4M3.F32.PACK_AB_MERGE_C R29, RZ, R28, RZ ;  /* 0x0000001cff1d723e */ /* 0x000fe200048070ff */
[----:B------:R0:W-:Y:S01]  /*4670*/  @!P2 STG.E.U8 desc[UR24][R18.64], R27 ;  /* 0x0000001b1200a986 */ /* 0x0001e2000c101118 */
[----:B-1----:R-:W-:Y:S01]  /*4680*/  @!P5 IADD3 R24, P2, R25, R46, RZ ;  /* 0x0000002e1918d210 */ /* 0x002fe20007f5e0ff */
[----:B------:R-:W1:Y:S01]  /*4690*/  @!P4 LDC.64 R32, c[0x0][0x5c0] ;  /* 0x00017000ff20cb82 */ /* 0x000e620000000a00 */
[----:B------:R-:W-:-:S02]  /*46a0*/  @!P5 LEA.HI.X R30, R10, R20, R11, 0x8, P6 ;  /* 0x000000140a1ed211 */ /* 0x000fc400030f440b */
[----:B------:R-:W-:Y:S02]  /*46b0*/  ISETP.GE.AND P1, PT, R26, 0x109, PT ;  /* 0x000001091a00780c */ /* 0x000fe40003f26270 */
[----:B------:R-:W-:Y:S01]  /*46c0*/  F2FP.SATFINITE.E4M3.F32.PACK_AB_MERGE_C R23, RZ, R23, RZ ;  /* 0x00000017ff17723e */ /* 0x000fe200048070ff */
[----:B------:R-:W-:Y:S01]  /*46d0*/  @!P5 IMAD.X R25, R30, 0x1, R47, P2 ;  /* 0x000000011e19d824 */ /* 0x000fe200010e062f */
[----:B------:R-:W-:Y:S01]  /*46e0*/  ISETP.LT.OR P6, PT, R21, 0x1, !P1 ;  /* 0x000000011500780c */ /* 0x000fe20004fc1670 */
[----:B------:R-:W2:Y:S03]  /*46f0*/  @!P0 LDC.64 R34, c[0x0][0x5c0] ;  /* 0x00017000ff228b82 */ /* 0x000ea60000000a00 */
[----:B------:R0:W-:Y:S09]  /*4700*/  @!P5 STG.E.U8 desc[UR24][R24.64+0x1], R29 ;  /* 0x0000011d1800d986 */ /* 0x0001f2000c101118 */
[----:B------:R-:W-:Y:S05]  /*4710*/  @P6 BRA `(.L_x_47) ;  /* 0x0000000000206947 */ /* 0x000fea0003800000 */
[----:B0-----:R-:W-:Y:S01]  /*4720*/  IADD3 R19, P2, R12, UR10, RZ ;  /* 0x0000000a0c137c10 */ /* 0x001fe2000ff5e0ff */
[----:B------:R-:W-:-:S03]  /*4730*/  ULDC.64 UR6, c[0x0][0x5c0] ;  /* 0x0001700000067ab9 */ /* 0x000fc60000000a00 */
[----:B------:R-:W-:Y:S02]  /*4740*/  LEA R18, P5, R10, R19, 0x8 ;  /* 0x000000130a127211 */ /* 0x000fe400078a40ff */
[----:B------:R-:W-:Y:S02]  /*4750*/  IADD3.X R19, R20, UR9, RZ, P2, !PT ;  /* 0x0000000914137c10 */ /* 0x000fe400097fe4ff */
[----:B------:R-:W-:Y:S02]  /*4760*/  IADD3 R18, P2, R18, UR6, RZ ;  /* 0x0000000612127c10 */ /* 0x000fe4000ff5e0ff */
[----:B------:R-:W-:-:S04]  /*4770*/  LEA.HI.X R19, R10, R19, R11, 0x8, P5 ;  /* 0x000000130a137211 */ /* 0x000fc800028f440b */
[----:B------:R-:W-:-:S05]  /*4780*/  IADD3.X R19, R19, UR7, RZ, P2, !PT ;  /* 0x0000000713137c10 */ /* 0x000fca00097fe4ff */
[----:B------:R3:W-:Y:S02]  /*4790*/  STG.E.U8 desc[UR24][R18.64], R23 ;  /* 0x0000001712007986 */ /* 0x0007e4000c101118 */
.L_x_47:
[----:B------:R-:W-:Y:S05]  /*47a0*/  BSYNC B1 ;  /* 0x0000000000017941 */ /* 0x000fea0003800000 */
.L_x_46:
[----:B------:R-:W-:Y:S01]  /*47b0*/  ISETP.LT.OR P1, PT, R21, 0x2, !P1 ;  /* 0x000000021500780c */ /* 0x000fe20004f21670 */
[----:B0--3--:R-:W-:Y:S01]  /*47c0*/  @!P4 IMAD.MOV.U32 R18, RZ, RZ, R12 ;  /* 0x000000ffff12c224 */ /* 0x009fe200078e000c */
[----:B------:R-:W-:Y:S01]  /*47d0*/  ISETP.GE.AND P2, PT, R26, 0x189, PT ;  /* 0x000001891a00780c */ /* 0x000fe20003f46270 */
[----:B------:R-:W-:Y:S02]  /*47e0*/  @!P4 IMAD.MOV.U32 R19, RZ, RZ, R20 ;  /* 0x000000ffff13c224 */ /* 0x000fe400078e0014 */
[-C--:B------:R-:W-:Y:S01]  /*47f0*/  FMUL R17, R17, R3.reuse ;  /* 0x0000000311117220 */ /* 0x080fe20000400000 */
[----:B------:R-:W-:Y:S02]  /*4800*/  @!P0 IMAD.MOV.U32 R24, RZ, RZ, R12 ;  /* 0x000000ffff188224 */ /* 0x000fe400078e000c */
[-C--:B------:R-:W-:Y:S01]  /*4810*/  FMUL R16, R16, R3.reuse ;  /* 0x0000000310107220 */ /* 0x080fe20000400000 */
[----:B------:R-:W-:Y:S02]  /*4820*/  @!P0 IMAD.MOV.U32 R25, RZ, RZ, R20 ;  /* 0x000000ffff198224 */ /* 0x000fe400078e0014 */
[----:B------:R-:W-:Y:S01]  /*4830*/  FMUL R22, R22, R3 ;  /* 0x0000000316167220 */ /* 0x000fe20000400000 */
[----:B------:R-:W-:Y:S01]  /*4840*/  @!P4 IMAD.WIDE.U32 R18, R10, 0x180, R18 ;  /* 0x000001800a12c825 */ /* 0x000fe200078e0012 */
[----:B------:R-:W-:Y:S01]  /*4850*/  BSSY B1, `(.L_x_48) ;  /* 0x0000014000017945 */ /* 0x000fe20003800000 */
[----:B------:R-:W-:-:S02]  /*4860*/  F2FP.SATFINITE.E4M3.F32.PACK_AB_MERGE_C R27, RZ, R17, RZ ;  /* 0x00000011ff1b723e */ /* 0x000fc400048070ff */
[----:B------:R-:W-:Y:S01]  /*4870*/  @!P0 IMAD.WIDE.U32 R24, R10, 0x180, R24 ;  /* 0x000001800a188825 */ /* 0x000fe200078e0018 */
[----:B-1----:R-:W-:Y:S02]  /*4880*/  @!P4 IADD3 R18, P5, R18, R32, RZ ;  /* 0x000000201212c210 */ /* 0x002fe40007fbe0ff */
[----:B------:R-:W-:Y:S01]  /*4890*/  F2FP.SATFINITE.E4M3.F32.PACK_AB_MERGE_C R29, RZ, R16, RZ ;  /* 0x00000010ff1d723e */ /* 0x000fe200048070ff */
[C---:B------:R-:W-:Y:S01]  /*48a0*/  @!P4 IMAD R23, R11.reuse, 0x180, RZ ;  /* 0x000001800b17c824 */ /* 0x040fe200078e02ff */
[----:B--2---:R-:W-:Y:S01]  /*48b0*/  @!P0 IADD3 R24, P6, R24, R34, RZ ;  /* 0x0000002218188210 */ /* 0x004fe20007fde0ff */
[----:B------:R-:W-:-:S03]  /*48c0*/  @!P0 IMAD R26, R11, 0x180, RZ ;  /* 0x000001800b1a8824 */ /* 0x000fc600078e02ff */
[----:B------:R-:W-:Y:S02]  /*48d0*/  @!P4 IADD3.X R19, R33, R19, R23, P5, !PT ;  /* 0x000000132113c210 */ /* 0x000fe40002ffe417 */
[----:B------:R-:W-:Y:S02]  /*48e0*/  @!P0 IADD3.X R25, R35, R25, R26, P6, !PT ;  /* 0x0000001923198210 */ /* 0x000fe400037fe41a */
[----:B------:R-:W-:Y:S01]  /*48f0*/  F2FP.SATFINITE.E4M3.F32.PACK_AB_MERGE_C R23, RZ, R22, RZ ;  /* 0x00000016ff17723e */ /* 0x000fe200048070ff */
[----:B------:R-:W-:Y:S06]  /*4900*/  @P1 BRA `(.L_x_49) ;  /* 0x0000000000201947 */ /* 0x000fec0003800000 */
[----:B------:R-:W-:Y:S01]  /*4910*/  IADD3 R17, P1, R12, UR10, RZ ;  /* 0x0000000a0c117c10 */ /* 0x000fe2000ff3e0ff */
[----:B------:R-:W-:-:S03]  /*4920*/  ULDC.64 UR6, c[0x0][0x5c0] ;  /* 0x0001700000067ab9 */ /* 0x000fc60000000a00 */
[----:B------:R-:W-:Y:S02]  /*4930*/  LEA R16, P5, R10, R17, 0x8 ;  /* 0x000000110a107211 */ /* 0x000fe400078a40ff */
[----:B------:R-:W-:Y:S02]  /*4940*/  IADD3.X R17, R20, UR9, RZ, P1, !PT ;  /* 0x0000000914117c10 */ /* 0x000fe40008ffe4ff */
[----:B------:R-:W-:Y:S02]  /*4950*/  IADD3 R16, P1, R16, UR6, RZ ;  /* 0x0000000610107c10 */ /* 0x000fe4000ff3e0ff */
[----:B------:R-:W-:-:S04]  /*4960*/  LEA.HI.X R17, R10, R17, R11, 0x8, P5 ;  /* 0x000000110a117211 */ /* 0x000fc800028f440b */
[----:B------:R-:W-:-:S05]  /*4970*/  IADD3.X R17, R17, UR7, RZ, P1, !PT ;  /* 0x0000000711117c10 */ /* 0x000fca0008ffe4ff */
[----:B------:R0:W-:Y:S02]  /*4980*/  STG.E.U8 desc[UR24][R16.64+0x1], R23 ;  /* 0x0000011710007986 */ /* 0x0001e4000c101118 */
.L_x_49:
[----:B------:R-:W-:Y:S05]  /*4990*/  BSYNC B1 ;  /* 0x0000000000017941 */ /* 0x000fea0003800000 */
.L_x_48:
[----:B------:R1:W-:Y:S01]  /*49a0*/  @!P4 STG.E.U8 desc[UR24][R18.64], R27 ;  /* 0x0000001b1200c986 */ /* 0x0003e2000c101118 */
[-C--:B------:R-:W-:Y:S01]  /*49b0*/  FMUL R5, R5, R3.reuse ;  /* 0x0000000305057220 */ /* 0x080fe20000400000 */
[----:B------:R-:W-:Y:S01]  /*49c0*/  BSSY B1, `(.L_x_50) ;  /* 0x000000f000017945 */ /* 0x000fe20003800000 */
[----:B------:R-:W-:Y:S01]  /*49d0*/  FMUL R14, R14, R3 ;  /* 0x000000030e0e7220 */ /* 0x000fe20000400000 */
[----:B------:R1:W-:Y:S01]  /*49e0*/  @!P0 STG.E.U8 desc[UR24][R24.64+0x1], R29 ;  /* 0x0000011d18008986 */ /* 0x0003e2000c101118 */
[C---:B------:R-:W-:Y:S02]  /*49f0*/  ISETP.LT.OR P0, PT, R21.reuse, 0x1, !P2 ;  /* 0x000000011500780c */ /* 0x040fe40005701670 */
[----:B------:R-:W-:Y:S02]  /*4a00*/  ISETP.LT.OR P2, PT, R21, 0x2, !P2 ;  /* 0x000000021500780c */ /* 0x000fe40005741670 */
[----:B------:R-:W-:-:S09]  /*4a10*/  F2FP.SATFINITE.E4M3.F32.PACK_AB_MERGE_C R5, RZ, R5, RZ ;  /* 0x00000005ff05723e */ /* 0x000fd200048070ff */
[----:B-1----:R-:W-:Y:S05]  /*4a20*/  @P0 BRA `(.L_x_51) ;  /* 0x0000000000200947 */ /* 0x002fea0003800000 */
[----:B0-----:R-:W-:Y:S01]  /*4a30*/  IADD3 R16, P0, R12, UR10, RZ ;  /* 0x0000000a0c107c10 */ /* 0x001fe2000ff1e0ff */
[----:B------:R-:W-:Y:S01]  /*4a40*/  ULDC.64 UR6, c[0x0][0x5c0] ;  /* 0x0001700000067ab9 */ /* 0x000fe20000000a00 */
[----:B------:R-:W-:Y:S02]  /*4a50*/  IMAD R19, R11, 0x180, RZ ;  /* 0x000001800b137824 */ /* 0x000fe400078e02ff */
[----:B------:R-:W-:-:S03]  /*4a60*/  IADD3.X R17, R20, UR9, RZ, P0, !PT ;  /* 0x0000000914117c10 */ /* 0x000fc600087fe4ff */
[----:B------:R-:W-:-:S03]  /*4a70*/  IMAD.WIDE.U32 R16, R10, 0x180, R16 ;  /* 0x000001800a107825 */ /* 0x000fc600078e0010 */
[----:B------:R-:W-:-:S04]  /*4a80*/  IADD3 R16, P0, R16, UR6, RZ ;  /* 0x0000000610107c10 */ /* 0x000fc8000ff1e0ff */
[----:B------:R-:W-:-:S05]  /*4a90*/  IADD3.X R17, R19, UR7, R17, P0, !PT ;  /* 0x0000000713117c10 */ /* 0x000fca00087fe411 */
[----:B------:R1:W-:Y:S04]  /*4aa0*/  STG.E.U8 desc[UR24][R16.64], R5 ;  /* 0x0000000510007986 */ /* 0x0003e8000c101118 */
.L_x_51:
[----:B------:R-:W-:Y:S05]  /*4ab0*/  BSYNC B1 ;  /* 0x0000000000017941 */ /* 0x000fea0003800000 */
.L_x_50:
[----:B-1----:R-:W-:Y:S01]  /*4ac0*/  F2FP.SATFINITE.E4M3.F32.PACK_AB_MERGE_C R5, RZ, R14, RZ ;  /* 0x0000000eff05723e */ /* 0x002fe200048070ff */
[----:B------:R-:W-:Y:S06]  /*4ad0*/  @P2 BRA `(.L_x_41) ;  /* 0x0000000000202947 */ /* 0x000fec0003800000 */
[----:B------:R-:W-:Y:S01]  /*4ae0*/  IADD3 R12, P0, R12, UR10, RZ ;  /* 0x0000000a0c0c7c10 */ /* 0x000fe2000ff1e0ff */
[----:B------:R-:W-:Y:S01]  /*4af0*/  ULDC.64 UR6, c[0x0][0x5c0] ;  /* 0x0001700000067ab9 */ /* 0x000fe20000000a00 */
[----:B------:R-:W-:Y:S02]  /*4b00*/  IMAD R11, R11, 0x180, RZ ;  /* 0x000001800b0b7824 */ /* 0x000fe400078e02ff */
[----:B------:R-:W-:-:S03]  /*4b10*/  IADD3.X R13, R20, UR9, RZ, P0, !PT ;  /* 0x00000009140d7c10 */ /* 0x000fc600087fe4ff */
[----:B------:R-:W-:-:S03]  /*4b20*/  IMAD.WIDE.U32 R12, R10, 0x180, R12 ;  /* 0x000001800a0c7825 */ /* 0x000fc600078e000c */
[----:B------:R-:W-:-:S04]  /*4b30*/  IADD3 R10, P0, R12, UR6, RZ ;  /* 0x000000060c0a7c10 */ /* 0x000fc8000ff1e0ff */
[----:B------:R-:W-:-:S05]  /*4b40*/  IADD3.X R11, R11, UR7, R13, P0, !PT ;  /* 0x000000070b0b7c10 */ /* 0x000fca00087fe40d */
[----:B------:R3:W-:Y:S04]  /*4b50*/  STG.E.U8 desc[UR24][R10.64+0x1], R5 ;  /* 0x000001050a007986 */ /* 0x0007e8000c101118 */
.L_x_41:
[----:B------:R-:W-:Y:S05]  /*4b60*/  BSYNC B0 ;  /* 0x0000000000007941 */ /* 0x000fea0003800000 */
.L_x_37:
[----:B------:R-:W-:Y:S01]  /*4b70*/  ULDC UR6, c[0x0][0xc] ;  /* 0x0000030000067ab9 */ /* 0x000fe20000000800 */
[----:B------:R-:W-:Y:S01]  /*4b80*/  ULDC UR7, c[0x0][0x10] ;  /* 0x0000040000077ab9 */ /* 0x000fe20000000800 */
[----:B--23-5:R-:W2:Y:S01]  /*4b90*/  LDC R5, c[0x0][0x14] ;  /* 0x00000500ff057b82 */ /* 0x02cea20000000800 */
[----:B------:R-:W-:Y:S01]  /*4ba0*/  UIMAD.WIDE.U32 UR6, UR6, UR7, URZ ;  /* 0x00000007060672a5 */ /* 0x000fe2000f8e003f */
[----:B------:R-:W-:Y:S02]  /*4bb0*/  IMAD.MOV.U32 R13, RZ, RZ, -0x1 ;  /* 0xffffffffff0d7424 */ /* 0x000fe400078e00ff */
[----:B------:R-:W-:-:S03]  /*4bc0*/  IMAD.MOV.U32 R33, RZ, RZ, -0x1 ;  /* 0xffffffffff217424 */ /* 0x000fc600078e00ff */
[----:B--2---:R-:W-:-:S04]  /*4bd0*/  IMAD.WIDE.U32 R6, R5, UR6, R6 ;  /* 0x0000000605067c25 */ /* 0x004fc8000f8e0006 */
[----:B------:R-:W-:Y:S01]  /*4be0*/  IMAD R5, R5, UR7, RZ ;  /* 0x0000000705057c24 */ /* 0x000fe2000f8e02ff */
[----:B------:R-:W-:Y:S02]  /*4bf0*/  ULDC.64 UR6, c[0x0][0x650] ;  /* 0x0001940000067ab9 */ /* 0x000fe40000000a00 */
[----:B------:R-:W-:Y:S01]  /*4c00*/  ISETP.GE.U32.AND P0, PT, R6, UR6, PT ;  /* 0x0000000606007c0c */ /* 0x000fe2000bf06070 */
[--C-:B------:R-:W-:Y:S01]  /*4c10*/  IMAD.IADD R7, R7, 0x1, R5.reuse ;  /* 0x0000000107077824 */ /* 0x100fe200078e0205 */
[----:B------:R-:W-:-:S04]  /*4c20*/  PRMT R5, RZ, 0x7610, R5 ;  /* 0x00007610ff057816 */ /* 0x000fc80000000005 */
[----:B------:R-:W-:-:S13]  /*4c30*/  ISETP.GE.U32.AND.EX P0, PT, R7, UR7, PT, P0 ;  /* 0x0000000707007c0c */ /* 0x000fda000bf06100 */
[----:B------:R-:W-:Y:S05]  /*4c40*/  @P0 BRA `(.L_x_52) ;  /* 0x0000000400600947 */ /* 0x000fea0003800000 */
[----:B------:R-:W2:Y:S01]  /*4c50*/  S2R R22, SR_CTAID.X ;  /* 0x0000000000167919 */ /* 0x000ea20000002500 */
[----:B0-----:R-:W0:Y:S01]  /*4c60*/  LDC.64 R16, c[0x0][0x628] ;  /* 0x00018a00ff107b82 */ /* 0x001e220000000a00 */
[----:B------:R-:W-:Y:S01]  /*4c70*/  ULDC UR6, c[0x0][0x150] ;  /* 0x0000540000067ab9 */ /* 0x000fe20000000800 */
[----:B------:R-:W-:Y:S01]  /*4c80*/  IMAD.MOV.U32 R14, RZ, RZ, R6 ;  /* 0x000000ffff0e7224 */ /* 0x000fe200078e0006 */
[----:B------:R-:W3:Y:S01]  /*4c90*/  S2R R24, SR_CTAID.Y ;  /* 0x0000000000187919 */ /* 0x000ee20000002600 */
[----:B------:R-:W-:-:S04]  /*4ca0*/  IMAD.MOV.U32 R15, RZ, RZ, R7 ;  /* 0x000000ffff0f7224 */ /* 0x000fc800078e0007 */
[----:B------:R-:W4:Y:S08]  /*4cb0*/  LDC R25, c[0x0][0x144] ;  /* 0x00005100ff197b82 */ /* 0x000f300000000800 */
[----:B-1----:R-:W1:Y:S08]  /*4cc0*/  LDC R18, c[0x0][0x630] ;  /* 0x00018c00ff127b82 */ /* 0x002e700000000800 */
[----:B------:R-:W1:Y:S01]  /*4cd0*/  LDC.64 R20, c[0x0][0x620] ;  /* 0x00018800ff147b82 */ /* 0x000e620000000a00 */
[----:B0-----:R-:W-:-:S04]  /*4ce0*/  ISETP.NE.U32.AND P0, PT, R16, RZ, PT ;  /* 0x000000ff1000720c */ /* 0x001fc80003f05070 */
[----:B------:R-:W-:Y:S02]  /*4cf0*/  ISETP.NE.AND.EX P0, PT, R17, RZ, PT, P0 ;  /* 0x000000ff1100720c */ /* 0x000fe40003f05300 */
[----:B--2---:R-:W-:-:S05]  /*4d00*/  I2FP.F32.U32 R5, R22 ;  /* 0x0000001600057245 */ /* 0x004fca0000201000 */
[----:B------:R-:W-:-:S04]  /*4d10*/  FMUL R5, R5, UR6 ;  /* 0x0000000605057c20 */ /* 0x000fc80008400000 */
[----:B------:R0:W2:Y:S02]  /*4d20*/  F2I.U32.TRUNC.NTZ R23, R5 ;  /* 0x0000000500177305 */ /* 0x0000a4000020f000 */
[----:B---34-:R-:W-:Y:S05]  /*4d30*/  @!P0 BRA `(.L_x_53) ;  /* 0x0000000000288947 */ /* 0x018fea0003800000 */
[----:B0-----:R-:W0:Y:S02]  /*4d40*/  LDC R5, c[0x0][0x634] ;  /* 0x00018d00ff057b82 */ /* 0x001e240000000800 */
        /* <DEDUP_REMOVED lines=9> */
.L_x_53:
[-CC-:B-1----:R-:W-:Y:S01]  /*4de0*/  SHF.R.U64 R33, R14, R18.reuse, R15.reuse ;  /* 0x000000120e217219 */ /* 0x182fe2000000120f */
[----:B------:R-:W1:Y:S01]  /*4df0*/  LDC.64 R34, c[0x0][0x640] ;  /* 0x00019000ff227b82 */ /* 0x000e620000000a00 */
[----:B0-----:R-:W-:Y:S01]  /*4e00*/  SHF.R.U32.HI R5, RZ, R18, R15 ;  /* 0x00000012ff057219 */ /* 0x001fe2000001160f */
[----:B--2---:R-:W-:Y:S01]  /*4e10*/  IMAD.MOV R23, RZ, RZ, -R23 ;  /* 0x000000ffff177224 */ /* 0x004fe200078e0a17 */
[----:B------:R-:W-:Y:S01]  /*4e20*/  IADD3 R13, P0, RZ, -R33, RZ ;  /* 0x80000021ff0d7210 */ /* 0x000fe20007f1e0ff */
[----:B------:R-:W-:Y:S02]  /*4e30*/  ULDC UR6, c[0x0][0x154] ;  /* 0x0000550000067ab9 */ /* 0x000fe40000000800 */
[----:B------:R-:W-:Y:S02]  /*4e40*/  IMAD R28, R25, R23, R22 ;  /* 0x00000017191c7224 */ /* 0x000fe400078e0216 */
[----:B------:R-:W0:Y:S01]  /*4e50*/  LDC R14, c[0x0][0x618] ;  /* 0x00018600ff0e7b82 */ /* 0x000e220000000800 */
[----:B------:R-:W-:-:S02]  /*4e60*/  IMAD.X R5, RZ, RZ, ~R5, P0 ;  /* 0x000000ffff057224 */ /* 0x000fc400000e0e05 */
[----:B------:R-:W-:-:S04]  /*4e70*/  IMAD.WIDE.U32 R10, R13, R20, R6 ;  /* 0x000000140d0a7225 */ /* 0x000fc800078e0006 */
[----:B------:R-:W-:Y:S01]  /*4e80*/  IMAD R12, R5, R20, RZ ;  /* 0x00000014050c7224 */ /* 0x000fe200078e02ff */
[----:B------:R-:W2:Y:S03]  /*4e90*/  LDC R26, c[0x0][0x608] ;  /* 0x00018200ff1a7b82 */ /* 0x000ea60000000800 */
[----:B------:R-:W-:Y:S02]  /*4ea0*/  IMAD R5, R13, R21, R12 ;  /* 0x000000150d057224 */ /* 0x000fe400078e020c */
[----:B------:R-:W-:Y:S02]  /*4eb0*/  IMAD.MOV.U32 R13, RZ, RZ, 0x1 ;  /* 0x00000001ff0d7424 */ /* 0x000fe400078e00ff */
[----:B------:R-:W-:Y:S01]  /*4ec0*/  IMAD.IADD R5, R11, 0x1, R5 ;  /* 0x000000010b057824 */ /* 0x000fe200078e0205 */
[----:B------:R-:W3:Y:S01]  /*4ed0*/  LDC R30, c[0x0][0x658] ;  /* 0x00019600ff1e7b82 */ /* 0x000ee20000000800 */
[----:B------:R-:W-:-:S02]  /*4ee0*/  I2FP.F32.U32 R11, R24 ;  /* 0x00000018000b7245 */ /* 0x000fc40000201000 */
[----:B-1----:R-:W-:-:S03]  /*4ef0*/  ISETP.NE.U32.AND P0, PT, R34, RZ, PT ;  /* 0x000000ff2200720c */ /* 0x002fc60003f05070 */
[----:B------:R-:W-:Y:S01]  /*4f00*/  FMUL R12, R11, UR6 ;  /* 0x000000060b0c7c20 */ /* 0x000fe20008400000 */
[----:B------:R-:W-:Y:S01]  /*4f10*/  ISETP.NE.AND.EX P0, PT, R35, RZ, PT, P0 ;  /* 0x000000ff2300720c */ /* 0x000fe20003f05300 */
[----:B------:R-:W1:Y:S01]  /*4f20*/  LDC R21, c[0x0][0x148] ;  /* 0x00005200ff157b82 */ /* 0x000e620000000800 */
[-CC-:B0-----:R-:W-:Y:S01]  /*4f30*/  SHF.R.U64 R18, R10, R14.reuse, R5.reuse ;  /* 0x0000000e0a127219 */ /* 0x181fe20000001205 */
[----:B------:R0:W4:Y:S01]  /*4f40*/  F2I.U32.TRUNC.NTZ R20, R12 ;  /* 0x0000000c00147305 */ /* 0x000122000020f000 */
[----:B------:R-:W-:Y:S01]  /*4f50*/  SHF.R.U32.HI R5, RZ, R14, R5 ;  /* 0x0000000eff057219 */ /* 0x000fe20000011605 */
[----:B------:R-:W-:-:S04]  /*4f60*/  IMAD.MOV.U32 R11, RZ, RZ, -0x1 ;  /* 0xffffffffff0b7424 */ /* 0x000fc800078e00ff */
[----:B------:R-:W0:Y:S01]  /*4f70*/  LDC R22, c[0x0][0x600] ;  /* 0x00018000ff167b82 */ /* 0x000e220000000800 */
[-CC-:B--2---:R-:W-:Y:S02]  /*4f80*/  SHF.R.U64 R16, R18, R26.reuse, R5.reuse ;  /* 0x0000001a12107219 */ /* 0x184fe40000001205 */
[----:B------:R-:W-:-:S05]  /*4f90*/  SHF.R.U32.HI R5, RZ, R26, R5 ;  /* 0x0000001aff057219 */ /* 0x000fca0000011605 */
[----:B------:R-:W2:Y:S01]  /*4fa0*/  LDC R25, c[0x0][0x648] ;  /* 0x00019200ff197b82 */ /* 0x000ea20000000800 */
[-C--:B---3--:R-:W-:Y:S02]  /*4fb0*/  SHF.L.U32 R10, R11, R30.reuse, RZ ;  /* 0x0000001e0b0a7219 */ /* 0x088fe400000006ff */
[-CC-:B------:R-:W-:Y:S02]  /*4fc0*/  SHF.R.U64 R19, R16, R30.reuse, R5.reuse ;  /* 0x0000001e10137219 */ /* 0x180fe40000001205 */
[----:B------:R-:W-:Y:S02]  /*4fd0*/  SHF.R.U32.HI R11, RZ, R30, R5 ;  /* 0x0000001eff0b7219 */ /* 0x000fe40000011605 */
[----:B------:R-:W-:Y:S01]  /*4fe0*/  LOP3.LUT R23, RZ, R10, RZ, 0x33, !PT ;  /* 0x0000000aff177212 */ /* 0x000fe200078e33ff */
[----:B------:R-:W3:Y:S01]  /*4ff0*/  LDC R27, c[0x0][0x638] ;  /* 0x00018e00ff1b7b82 */ /* 0x000ee20000000800 */
[----:B------:R-:W-:Y:S01]  /*5000*/  SHF.L.U32 R30, R13, R30, RZ ;  /* 0x0000001e0d1e7219 */ /* 0x000fe200000006ff */
[----:B------:R-:W-:-:S06]  /*5010*/  IMAD.MOV.U32 R10, RZ, RZ, R19 ;  /* 0x000000ffff0a7224 */ /* 0x000fcc00078e0013 */
[----:B------:R-:W0:Y:S01]  /*5020*/  LDC R29, c[0x0][0x610] ;  /* 0x00018400ff1d7b82 */ /* 0x000e220000000800 */
[----:B----4-:R-:W-:Y:S05]  /*5030*/  @!P0 BRA `(.L_x_54) ;  /* 0x0000000000288947 */ /* 0x010fea0003800000 */
[----:B------:R-:W4:Y:S02]  /*5040*/  LDC R10, c[0x0][0x64c] ;  /* 0x00019300ff0a7b82 */ /* 0x000f240000000800 */
[----:B----4-:R-:W-:-:S05]  /*5050*/  IADD3 R5, P0, R19, R10, RZ ;  /* 0x0000000a13057210 */ /* 0x010fca0007f1e0ff */
[----:B------:R-:W-:-:S04]  /*5060*/  IMAD.X R17, RZ, RZ, R11, P0 ;  /* 0x000000ffff117224 */ /* 0x000fc800000e060b */
[----:B------:R-:W-:-:S04]  /*5070*/  IMAD.WIDE.U32 R10, R17, R34, RZ ;  /* 0x00000022110a7225 */ /* 0x000fc800078e00ff */
[----:B0-----:R-:W-:-:S04]  /*5080*/  IMAD.WIDE.U32 R12, P0, R5, R35, R10 ;  /* 0x00000023050c7225 */ /* 0x001fc8000780000a */
[----:B------:R-:W-:-:S04]  /*5090*/  IMAD.WIDE.U32 R10, R5, R34, RZ ;  /* 0x00000022050a7225 */ /* 0x000fc800078e00ff */
[----:B------:R-:W-:Y:S01]  /*50a0*/  IMAD.X R15, RZ, RZ, RZ, P0 ;  /* 0x000000ffff0f7224 */ /* 0x000fe200000e06ff */
[----:B------:R-:W-:Y:S01]  /*50b0*/  IADD3 RZ, P0, R11, R12, RZ ;  /* 0x0000000c0bff7210 */ /* 0x000fe20007f1e0ff */
[----:B------:R-:W-:-:S04]  /*50c0*/  IMAD.MOV.U32 R14, RZ, RZ, R13 ;  /* 0x000000ffff0e7224 */ /* 0x000fc800078e000d */
[----:B------:R-:W-:-:S08]  /*50d0*/  IMAD.WIDE.U32.X R10, R17, R35, R14, P0 ;  /* 0x00000023110a7225 */ /* 0x000fd000000e040e */
.L_x_54:
[----:B--2---:R-:W-:Y:S01]  /*50e0*/  SHF.R.U64 R5, R10, R25, R11 ;  /* 0x000000190a057219 */ /* 0x004fe2000000120b */
[----:B0-----:R-:W-:Y:S01]  /*50f0*/  VIADD R11, R22, 0xffffffff ;  /* 0xffffffff160b7836 */ /* 0x001fe20000000000 */
[----:B------:R-:W-:Y:S01]  /*5100*/  LOP3.LUT R16, R16, R23, RZ, 0xc0, !PT ;  /* 0x0000001710107212 */ /* 0x000fe200078ec0ff */
[----:B------:R-:W-:Y:S02]  /*5110*/  IMAD.MOV R20, RZ, RZ, -R20 ;  /* 0x000000ffff147224 */ /* 0x000fe400078e0a14 */
[----:B------:R-:W-:Y:S01]  /*5120*/  IMAD.MOV R10, RZ, RZ, -R5 ;  /* 0x000000ffff0a7224 */ /* 0x000fe200078e0a05 */
[----:B------:R-:W-:Y:S01]  /*5130*/  LOP3.LUT R18, R18, R11, RZ, 0xc0, !PT ;  /* 0x0000000b12127212 */ /* 0x000fe200078ec0ff */
[----:B------:R-:W-:Y:S02]  /*5140*/  IMAD R15, R30, R5, R16 ;  /* 0x000000051e0f7224 */ /* 0x000fe400078e0210 */
[----:B-1----:R-:W-:Y:S02]  /*5150*/  @P3 IMAD R28, R21, R20, R24 ;  /* 0x00000014151c3224 */ /* 0x002fe400078e0218 */
[----:B---3--:R-:W-:-:S02]  /*5160*/  IMAD R5, R10, R27, R19 ;  /* 0x0000001b0a057224 */ /* 0x008fc400078e0213 */
[----:B------:R-:W-:Y:S02]  /*5170*/  IMAD R15, R15, R29, R28 ;  /* 0x0000001d0f0f7224 */ /* 0x000fe400078e021c */
[----:B------:R-:W-:Y:S02]  /*5180*/  IMAD R10, R5, R22, R18 ;  /* 0x00000016050a7224 */ /* 0x000fe400078e0212 */
[----:B------:R-:W-:-:S03]  /*5190*/  IMAD.MOV.U32 R11, RZ, RZ, 0x1 ;  /* 0x00000001ff0b7424 */ /* 0x000fc600078e00ff */
[----:B------:R-:W-:Y:S02]  /*51a0*/  SEL R13, R10, R15, !P3 ;  /* 0x0000000f0a0d7207 */ /* 0x000fe40005800000 */
[----:B------:R-:W-:Y:S02]  /*51b0*/  PRMT R5, R11, 0x7610, R5 ;  /* 0x000076100b057816 */ /* 0x000fe40000000005 */
[----:B------:R-:W-:-:S07]  /*51c0*/  SEL R15, R15, R10, !P3 ;  /* 0x0000000a0f0f7207 */ /* 0x000fce0005800000 */
.L_x_52:
[----:B------:R-:W-:Y:S01]  /*51d0*/  LOP3.LUT P0, RZ, R5, 0xff, RZ, 0xc0, !PT ;  /* 0x000000ff05ff7812 */ /* 0x000fe2000780c0ff */
[----:B------:R-:W-:-:S04]  /*51e0*/  UIMAD.WIDE.U32 UR6, UR5, -0x55555555, URZ ;  /* 0xaaaaaaab050678a5 */ /* 0x000fc8000f8e003f */
[----:B------:R-:W-:-:S04]  /*51f0*/  USHF.R.U32.HI UR6, URZ, 0x1, UR7 ;  /* 0x000000013f067899 */ /* 0x000fc80008011607 */
[----:B------:R-:W-:-:S04]  /*5200*/  UIMAD UR5, UR6, -0x3, UR5 ;  /* 0xfffffffd060578a4 */ /* 0x000fc8000f8e0205 */
[----:B------:R-:W-:Y:S08]  /*5210*/  @P0 BRA `(.L_x_55) ;  /* 0xffffffbc00ec0947 */ /* 0x000ff0000383ffff */
[----:B------:R-:W-:Y:S05]  /*5220*/  EXIT ;  /* 0x000000000000794d */ /* 0x000fea0003800000 */
.L_x_7:
[----:B0-----:R-:W-:Y:S01]  /*5230*/  ULDC.64 UR4, c[0x0][0x650] ;  /* 0x0001940000047ab9 */ /* 0x001fe20000000a00 */
        /* <DEDUP_REMOVED lines=25> */
.L_x_57:
[----:B------:R-:W0:Y:S01]  /*53d0*/  LDC.64 R28, c[0x0][0x640] ;  /* 0x00019000ff1c7b82 */ /* 0x000e220000000a00 */
[-CC-:B------:R-:W-:Y:S01]  /*53e0*/  SHF.R.U64 R21, R16, R0.reuse, R17.reuse ;  /* 0x0000000010157219 */ /* 0x180fe20000001211 */
[----:B------:R-:W-:Y:S01]  /*53f0*/  IMAD.MOV.U32 R26, RZ, RZ, 0x1 ;  /* 0x00000001ff1a7424 */ /* 0x000fe200078e00ff */
[----:B------:R-:W-:Y:S02]  /*5400*/  SHF.R.U32.HI R0, RZ, R0, R17 ;  /* 0x00000000ff007219 */ /* 0x000fe40000011611 */
[----:B------:R-:W-:-:S03]  /*5410*/  IADD3 R15, P0, RZ, -R21, RZ ;  /* 0x80000015ff0f7210 */ /* 0x000fc60007f1e0ff */
[----:B------:R-:W1:Y:S02]  /*5420*/  LDC R14, c[0x0][0x618] ;  /* 0x00018600ff0e7b82 */ /* 0x000e640000000800 */
[----:B------:R-:W-:-:S04]  /*5430*/  IMAD.X R13, RZ, RZ, ~R0, P0 ;  /* 0x000000ffff0d7224 */ /* 0x000fc800000e0e00 */
[-C--:B------:R-:W-:Y:S02]  /*5440*/  IMAD R0, R13, R22.reuse, RZ ;  /* 0x000000160d007224 */ /* 0x080fe400078e02ff */
[----:B------:R-:W2:Y:S01]  /*5450*/  LDC R16, c[0x0][0x608] ;  /* 0x00018200ff107b82 */ /* 0x000ea20000000800 */
[----:B------:R-:W-:-:S04]  /*5460*/  IMAD.WIDE.U32 R12, R15, R22, R6 ;  /* 0x000000160f0c7225 */ /* 0x000fc800078e0006 */
[----:B------:R-:W-:-:S03]  /*5470*/  IMAD R15, R15, R23, R0 ;  /* 0x000000170f0f7224 */ /* 0x000fc600078e0200 */
[----:B------:R-:W3:Y:S01]  /*5480*/  LDC R27, c[0x0][0x658] ;  /* 0x00019600ff1b7b82 */ /* 0x000ee20000000800 */
[----:B------:R-:W-:Y:S01]  /*5490*/  IMAD.IADD R13, R13, 0x1, R15 ;  /* 0x000000010d0d7824 */ /* 0x000fe200078e020f */
[----:B0-----:R-:W-:-:S04]  /*54a0*/  ISETP.NE.U32.AND P0, PT, R28, RZ, PT ;  /* 0x000000ff1c00720c */ /* 0x001fc80003f05070 */
[----:B------:R-:W-:Y:S02]  /*54b0*/  ISETP.NE.AND.EX P0, PT, R29, RZ, PT, P0 ;  /* 0x000000ff1d00720c */ /* 0x000fe40003f05300 */
[----:B------:R-:W0:Y:S01]  /*54c0*/  LDC R18, c[0x0][0x600] ;  /* 0x00018000ff127b82 */ /* 0x000e220000000800 */
[-CC-:B-1----:R-:W-:Y:S01]  /*54d0*/  SHF.R.U64 R2, R12, R14.reuse, R13.reuse ;  /* 0x0000000e0c027219 */ /* 0x182fe2000000120d */
[----:B------:R-:W-:Y:S01]  /*54e0*/  IMAD.MOV.U32 R12, RZ, RZ, -0x1 ;  /* 0xffffffffff0c7424 */ /* 0x000fe200078e00ff */
[----:B------:R-:W-:-:S05]  /*54f0*/  SHF.R.U32.HI R13, RZ, R14, R13 ;  /* 0x0000000eff0d7219 */ /* 0x000fca000001160d */
[----:B------:R-:W1:Y:S01]  /*5500*/  LDC R22, c[0x0][0x648] ;  /* 0x00019200ff167b82 */ /* 0x000e620000000800 */
[-CC-:B--2---:R-:W-:Y:S02]  /*5510*/  SHF.R.U64 R23, R2, R16.reuse, R13.reuse ;  /* 0x0000001002177219 */ /* 0x184fe4000000120d */
[----:B------:R-:W-:-:S05]  /*5520*/  SHF.R.U32.HI R0, RZ, R16, R13 ;  /* 0x00000010ff007219 */ /* 0x000fca000001160d */
[----:B------:R-:W2:Y:S01]  /*5530*/  LDC R24, c[0x0][0x638] ;  /* 0x00018e00ff187b82 */ /* 0x000ea20000000800 */
[-C--:B---3--:R-:W-:Y:S02]  /*5540*/  SHF.L.U32 R12, R12, R27.reuse, RZ ;  /* 0x0000001b0c0c7219 */ /* 0x088fe400000006ff */
[-CC-:B------:R-:W-:Y:S02]  /*5550*/  SHF.R.U64 R25, R23, R27.reuse, R0.reuse ;  /* 0x0000001b17197219 */ /* 0x180fe40000001200 */
[----:B------:R-:W-:Y:S02]  /*5560*/  LOP3.LUT R30, RZ, R12, RZ, 0x33, !PT ;  /* 0x0000000cff1e7212 */ /* 0x000fe400078e33ff */
[----:B------:R-:W-:Y:S01]  /*5570*/  SHF.R.U32.HI R13, RZ, R27, R0 ;  /* 0x0000001bff0d7219 */ /* 0x000fe20000011600 */
[----:B------:R-:W3:Y:S01]  /*5580*/  LDC R31, c[0x0][0x610] ;  /* 0x00018400ff1f7b82 */ /* 0x000ee20000000800 */
[----:B------:R-:W-:Y:S01]  /*5590*/  IMAD.MOV.U32 R12, RZ, RZ, R25 ;  /* 0x000000ffff0c7224 */ /* 0x000fe200078e0019 */
[----:B------:R-:W-:Y:S06]  /*55a0*/  @!P0 BRA `(.L_x_58) ;  /* 0x0000000000288947 */ /* 0x000fec0003800000 */
        /* <DEDUP_REMOVED lines=10> */
.L_x_58:
[----:B-1----:R-:W-:Y:S01]  /*5650*/  SHF.R.U64 R5, R12, R22, R13 ;  /* 0x000000160c057219 */ /* 0x002fe2000000120d */
[----:B0-----:R-:W-:Y:S01]  /*5660*/  VIADD R13, R18, 0xffffffff ;  /* 0xffffffff120d7836 */ /* 0x001fe20000000000 */
[----:B------:R-:W-:Y:S01]  /*5670*/  SHF.L.U32 R26, R26, R27, RZ ;  /* 0x0000001b1a1a7219 */ /* 0x000fe200000006ff */
[----:B------:R-:W-:Y:S01]  /*5680*/  @P3 IMAD R10, R11, R20, R4 ;  /* 0x000000140b0a3224 */ /* 0x000fe200078e0204 */
[----:B------:R-:W-:Y:S01]  /*5690*/  LOP3.LUT R0, R23, R30, RZ, 0xc0, !PT ;  /* 0x0000001e17007212 */ /* 0x000fe200078ec0ff */
[----:B------:R-:W-:Y:S01]  /*56a0*/  IMAD.MOV R12, RZ, RZ, -R5 ;  /* 0x000000ffff0c7224 */ /* 0x000fe200078e0a05 */
[----:B------:R-:W-:Y:S01]  /*56b0*/  LOP3.LUT R11, R2, R13, RZ, 0xc0, !PT ;  /* 0x0000000d020b7212 */ /* 0x000fe200078ec0ff */
[----:B------:R-:W-:Y:S02]  /*56c0*/  IMAD.MOV.U32 R2, RZ, RZ, 0x1 ;  /* 0x00000001ff027424 */ /* 0x000fe400078e00ff */
[----:B------:R-:W-:Y:S02]  /*56d0*/  IMAD R5, R26, R5, R0 ;  /* 0x000000051a057224 */ /* 0x000fe400078e0200 */
[----:B--2---:R-:W-:-:S02]  /*56e0*/  IMAD R0, R12, R24, R25 ;  /* 0x000000180c007224 */ /* 0x004fc400078e0219 */
[----:B---3--:R-:W-:Y:S02]  /*56f0*/  IMAD R10, R5, R31, R10 ;  /* 0x0000001f050a7224 */ /* 0x008fe400078e020a */
[----:B------:R-:W-:Y:S01]  /*5700*/  IMAD R5, R0, R18, R11 ;  /* 0x0000001200057224 */ /* 0x000fe200078e020b */
[----:B------:R-:W-:Y:S01]  /*5710*/  PRMT R0, R2, 0x7610, R0 ;  /* 0x0000761002007816 */ /* 0x000fe20000000000 */
[----:B------:R-:W-:-:S03]  /*5720*/  IMAD.MOV.U32 R16, RZ, RZ, R21 ;  /* 0x000000ffff107224 */ /* 0x000fc600078e0015 */
[----:B------:R-:W-:Y:S02]  /*5730*/  SEL R2, R5, R10, !P3 ;  /* 0x0000000a05027207 */ /* 0x000fe40005800000 */
[----:B------:R-:W-:-:S07]  /*5740*/  SEL R18, R10, R5, !P3 ;  /* 0x000000050a127207 */ /* 0x000fce0005800000 */
.L_x_56:
[----:B------:R-:W-:-:S08]  /*5750*/  NOP ;  /* 0x0000000000007918 */ /* 0x000fd00000000000 */
[----:B------:R-:W0:-:S00]  /*5760*/  USETMAXREG.DEALLOC.CTAPOOL 0x28 ;  /* 0x00000028000079c8 */ /* 0x000e0000080e0500 */
[----:B0-----:R-:W-:-:S13]  /*5770*/  ISETP.NE.AND P0, PT, R3, RZ, PT ;  /* 0x000000ff0300720c */ /* 0x001fda0003f05270 */
[----:B------:R-:W-:Y:S05]  /*5780*/  @P0 EXIT ;  /* 0x000000000000094d */ /* 0x000fea0003800000 */
[----:B------:R-:W-:Y:S01]  /*5790*/  LOP3.LUT P0, RZ, R0, 0xff, RZ, 0xc0, !PT ;  /* 0x000000ff00ff7812 */ /* 0x000fe2000780c0ff */
[----:B------:R-:W-:Y:S02]  /*57a0*/  IMAD.MOV.U32 R0, RZ, RZ, 0x1 ;  /* 0x00000001ff007424 */ /* 0x000fe400078e00ff */
[----:B------:R-:W-:-:S10]  /*57b0*/  IMAD.MOV.U32 R17, RZ, RZ, RZ ;  /* 0x000000ffff117224 */ /* 0x000fd400078e00ff */
[----:B------:R-:W-:Y:S05]  /*57c0*/  @!P0 BRA `(.L_x_59) ;  /* 0x0000000c00448947 */ /* 0x000fea0003800000 */
[----:B------:R-:W0:Y:S01]  /*57d0*/  LDC R0, c[0x0][0x28c] ;  /* 0x0000a300ff007b82 */ /* 0x000e220000000800 */
[----:B------:R-:W1:Y:S01]  /*57e0*/  S2R R12, SR_CgaCtaId ;  /* 0x00000000000c7919 */ /* 0x000e620000008800 */
[----:B------:R-:W-:Y:S01]  /*57f0*/  ULDC UR5, c[0x0][0x658] ;  /* 0x0001960000057ab9 */ /* 0x000fe20000000800 */
[----:B------:R-:W-:Y:S01]  /*5800*/  UMOV UR7, 0xffffffff ;  /* 0xffffffff00077882 */ /* 0x000fe20000000000 */
[----:B------:R-:W-:Y:S01]  /*5810*/  ULDC UR6, c[0x0][0xc] ;  /* 0x0000030000067ab9 */ /* 0x000fe20000000800 */
[----:B------:R-:W-:Y:S01]  /*5820*/  USHF.L.U32 UR8, UR7, UR5, URZ ;  /* 0x0000000507087299 */ /* 0x000fe2000800063f */
[----:B------:R-:W-:Y:S01]  /*5830*/  BSSY B0, `(.L_x_59) ;  /* 0x00000ca000007945 */ /* 0x000fe20003800000 */
[----:B------:R-:W-:Y:S01]  /*5840*/  UMOV UR9, 0x1 ;  /* 0x0000000100097882 */ /* 0x000fe20000000000 */
[----:B------:R-:W-:Y:S01]  /*5850*/  ULDC UR7, c[0x0][0x10] ;  /* 0x0000040000077ab9 */ /* 0x000fe20000000800 */
[----:B------:R-:W-:Y:S01]  /*5860*/  USHF.L.U32 UR18, UR9, UR5, URZ ;  /* 0x0000000509127299 */ /* 0x000fe2000800063f */
[----:B------:R-:W-:Y:S01]  /*5870*/  IMAD.MOV.U32 R14, RZ, RZ, 0x1 ;  /* 0x00000001ff0e7424 */ /* 0x000fe200078e00ff */
[----:B------:R-:W-:Y:S01]  /*5880*/  UIMAD.WIDE.U32 UR6, UR6, UR7, URZ ;  /* 0x00000007060672a5 */ /* 0x000fe2000f8e003f */
[----:B------:R-:W-:Y:S01]  /*5890*/  LOP3.LUT R15, R8, 0x2, RZ, 0xfc, !PT ;  /* 0x00000002080f7812 */ /* 0x000fe200078efcff */
[----:B------:R-:W-:Y:S01]  /*58a0*/  ULDC UR5, c[0x0][0x14] ;  /* 0x0000050000057ab9 */ /* 0x000fe20000000800 */
[----:B------:R-:W-:Y:S01]  /*58b0*/  IMAD.MOV.U32 R17, RZ, RZ, RZ ;  /* 0x000000ffff117224 */ /* 0x000fe200078e00ff */
[----:B------:R-:W-:-:S02]  /*58c0*/  UIMAD.WIDE.U32 UR20, UR6, UR5, URZ ;  /* 0x00000005061472a5 */ /* 0x000fc4000f8e003f */
[----:B------:R-:W-:Y:S01]  /*58d0*/  UIMAD UR13, UR7, UR5, URZ ;  /* 0x00000005070d72a4 */ /* 0x000fe2000f8e023f */
[----:B------:R-:W-:Y:S01]  /*58e0*/  ULDC UR4, c[0x0][0x600] ;  /* 0x0001800000047ab9 */ /* 0x000fe20000000800 */
[----:B------:R-:W-:Y:S02]  /*58f0*/  ULOP3.LUT UR17, URZ, UR8, URZ, 0x33, !UPT ;  /* 0x000000083f117292 */ /* 0x000fe4000f8e333f */
[----:B------:R-:W-:Y:S01]  /*5900*/  UIADD3 UR4, UR4, -0x1, URZ ;  /* 0xffffffff04047890 */ /* 0x000fe2000fffe03f */
[----:B0-----:R-:W-:Y:S01]  /*5910*/  VIADD R0, R0, 0x7f ;  /* 0x0000007f00007836 */ /* 0x001fe20000000000 */
[----:B------:R-:W-:Y:S01]  /*5920*/  UIADD3 UR13, UR21, UR13, URZ ;  /* 0x0000000d150d7290 */ /* 0x000fe2000fffe03f */
[----:B------:R-:W-:-:S03]  /*5930*/  ULDC.64 UR22, c[0x0][0x198] ;  /* 0x0000660000167ab9 */ /* 0x000fc60000000a00 */
[----:B------:R-:W-:-:S04]  /*5940*/  SHF.R.S32.HI R3, RZ, 0x1f, R0 ;  /* 0x0000001fff037819 */ /* 0x000fc80000011400 */
[----:B------:R-:W-:Y:S01]  /*5950*/  LEA.HI R3, R3, R0, RZ, 0x7 ;  /* 0x0000000003037211 */ /* 0x000fe200078f38ff */
[C---:B-1----:R-:W-:Y:S02]  /*5960*/  IMAD.SHL.U32 R11, R12.reuse, 0x4, RZ ;  /* 0x000000040c0b7824 */ /* 0x042fe400078e00ff */
[----:B------:R-:W-:Y:S01]  /*5970*/  IMAD.SHL.U32 R12, R12, 0x200, RZ ;  /* 0x000002000c0c7824 */ /* 0x000fe200078e00ff */
[----:B------:R-:W-:Y:S01]  /*5980*/  SHF.R.S32.HI R10, RZ, 0x7, R3 ;  /* 0x00000007ff0a7819 */ /* 0x000fe20000011403 */
[----:B------:R-:W-:Y:S01]  /*5990*/  IMAD.MOV.U32 R0, RZ, RZ, 0x1 ;  /* 0x00000001ff007424 */ /* 0x000fe200078e00ff */
[----:B------:R-:W-:Y:S02]  /*59a0*/  LOP3.LUT R11, R11, 0x4, RZ, 0xc0, !PT ;  /* 0x000000040b0b7812 */ /* 0x000fe400078ec0ff */
[----:B------:R-:W-:Y:S01]  /*59b0*/  LOP3.LUT R12, R12, 0x200, RZ, 0xc0, !PT ;  /* 0x000002000c0c7812 */ /* 0x000fe200078ec0ff */
[----:B------:R-:W-:-:S07]  /*59c0*/  VIADD R13, R10, 0x1 ;  /* 0x000000010a0d7836 */ /* 0x000fce0000000000 */
.L_x_70:
[----:B------:R-:W-:-:S03]  /*59d0*/  UMOV UR5, 0xffffffff ;  /* 0xffffffff00057882 */ /* 0x000fc60000000000 */
[----:B------:R-:W-:Y:S05]  /*59e0*/  BRA.DIV UR5, `(.L_x_60) ;  /* 0x0000000e05887947 */ /* 0x000fea000b800000 */
[----:B------:R-:W-:-:S13]  /*59f0*/  ELECT P0, URZ, PT ;  /* 0x00000000003f782f */ /* 0x000fda0003800000 */
.L_x_80:
[----:B------:R-:W0:Y:S01]  /*5a00*/  LDC R3, c[0x0][0x28c] ;  /* 0x0000a300ff037b82 */ /* 0x000e220000000800 */
[----:B------:R-:W-:Y:S01]  /*5a10*/  BSSY B1, `(.L_x_61) ;  /* 0x0000038000017945 */ /* 0x000fe20003800000 */
[----:B0-----:R-:W-:-:S13]  /*5a20*/  ISETP.LT.OR P0, PT, R3, 0x1, !P0 ;  /* 0x000000010300780c */ /* 0x001fda0004701670 */
[----:B------:R-:W-:Y:S05]  /*5a30*/  @P0 BRA `(.L_x_62) ;  /* 0x0000000000d40947 */ /* 0x000fea0003800000 */
[----:B------:R-:W-:Y:S02]  /*5a40*/  IMAD R19, R2, 0x8, R11 ;  /* 0x0000000802137824 */ /* 0x000fe400078e020b */
[----:B------:R-:W-:Y:S02]  /*5a50*/  IMAD.SHL.U32 R20, R18, 0x200, RZ ;  /* 0x0000020012147824 */ /* 0x000fe400078e00ff */
[----:B------:R-:W-:Y:S02]  /*5a60*/  IMAD.MOV.U32 R23, RZ, RZ, RZ ;  /* 0x000000ffff177224 */ /* 0x000fe400078e00ff */
[----:B------:R-:W-:Y:S02]  /*5a70*/  IMAD.MOV.U32 R2, RZ, RZ, R13 ;  /* 0x000000ffff027224 */ /* 0x000fe400078e000d */
[----:B------:R-:W-:Y:S02]  /*5a80*/  IMAD.MOV.U32 R3, RZ, RZ, R0 ;  /* 0x000000ffff037224 */ /* 0x000fe400078e0000 */
[----:B------:R-:W-:-:S07]  /*5a90*/  IMAD.MOV.U32 R5, RZ, RZ, R17 ;  /* 0x000000ffff057224 */ /* 0x000fce00078e0011 */
.L_x_65:
[----:B------:R-:W0:Y:S01]  /*5aa0*/  S2R R21, SR_CgaCtaId ;  /* 0x0000000000157919 */ /* 0x000e220000008800 */
[----:B------:R-:W-:Y:S02]  /*5ab0*/  MOV R4, 0x400 ;  /* 0x0000040000047802 */ /* 0x000fe40000000f00 */
[----:B------:R-:W-:-:S13]  /*5ac0*/  LOP3.LUT P1, RZ, R9, 0x7f, RZ, 0xc0, !PT ;  /* 0x0000007f09ff7812 */ /* 0x000fda000782c0ff */
[----:B------:R-:W1:Y:S01]  /*5ad0*/  @!P1 LDC R18, c[0x0][0x500] ;  /* 0x00014000ff129b82 */ /* 0x000e620000000800 */
[----:B0-----:R-:W-:Y:S02]  /*5ae0*/  LEA R22, R21, R4, 0x18 ;  /* 0x0000000415167211 */ /* 0x001fe400078ec0ff */
[----:B------:R-:W-:-:S03]  /*5af0*/  SHF.L.U32 R4, R3, 0x1f, RZ ;  /* 0x0000001f03047819 */ /* 0x000fc600000006ff */
[----:B------:R-:W-:-:S04]  /*5b00*/  IMAD R21, R5, 0x8, R22 ;  /* 0x0000000805157824 */ /* 0x000fc800078e0216 */
[----:B------:R-:W0:Y:S02]  /*5b10*/  SYNCS.PHASECHK.TRANS64.TRYWAIT P0, [R21+URZ+0x18], R4 ;  /* 0x00001804150075a7 */ /* 0x000e24000800017f */
[----:B01----:R-:W-:Y:S05]  /*5b20*/  @!P0 BRA `(.L_x_63) ;  /* 0x0000000c00588947 */ /* 0x003fea0003800000 */
.L_x_81:
[----:B0-----:R-:W-:Y:S01]  /*5b30*/  PRMT R4, R15, 0x9910, RZ ;  /* 0x000099100f047816 */ /* 0x001fe200000000ff */
[----:B------:R0:W-:Y:S03]  /*5b40*/  @!P1 SYNCS.ARRIVE.TRANS64 RZ, [R21+URZ], R18 ;  /* 0x0000001215ff99a7 */ /* 0x0001e6000800003f */
[----:B------:R-:W-:-:S13]  /*5b50*/  ISETP.NE.AND P0, PT, R4, 0x2, PT ;  /* 0x000000020400780c */ /* 0x000fda0003f05270 */
[----:B0-----:R-:W-:Y:S05]  /*5b60*/  @P0 BRA `(.L_x_64) ;  /* 0x0000000000040947 */ /* 0x001fea0003800000 */
[----:B------:R-:W-:Y:S01]  /*5b70*/  BPT.TRAP 0x1 ;  /* 0x000000040000795c */ /* 0x000fe20000300000 */
.L_x_64:
[----:B------:R-:W-:Y:S01]  /*5b80*/  R2UR UR16, R22 ;  /* 0x00000000161072ca */ /* 0x000fe200000e0000 */
[----:B------:R-:W-:Y:S01]  /*5b90*/  IMAD R22, R5, 0x10000, R22 ;  /* 0x0001000005167824 */ /* 0x000fe200078e0216 */
[----:B------:R-:W-:Y:S01]  /*5ba0*/  R2UR UR9, R21 ;  /* 0x00000000150972ca */ /* 0x000fe200000e0000 */
[C---:B------:R-:W-:Y:S01]  /*5bb0*/  IMAD R4, R5.reuse, 0x400, R12 ;  /* 0x0000040005047824 */ /* 0x040fe200078e020c */
[----:B------:R-:W-:Y:S01]  /*5bc0*/  UIADD3 UR6, UP0, UR22, 0xf0, URZ ;  /* 0x000000f016067890 */ /* 0x000fe2000ff1e03f */
[----:B------:R-:W-:Y:S01]  /*5bd0*/  VIADD R2, R2, 0xffffffff ;  /* 0xffffffff02027836 */ /* 0x000fe20000000000 */
[----:B------:R-:W-:Y:S01]  /*5be0*/  R2UR UR5, R22 ;  /* 0x00000000160572ca */ /* 0x000fe200000e0000 */
[----:B------:R-:W-:Y:S01]  /*5bf0*/  UIADD3 UR24, UP1, UR22, 0x1f0, URZ ;  /* 0x000001f016187890 */ /* 0x000fe2000ff3e03f */
[----:B------:R-:W-:Y:S01]  /*5c00*/  R2UR UR8, R4 ;  /* 0x00000000040872ca */ /* 0x000fe200000e0000 */
[----:B------:R-:W-:Y:S01]  /*5c10*/  UIADD3.X UR7, URZ, UR23, URZ, UP0, !UPT ;  /* 0x000000173f077290 */ /* 0x000fe200087fe43f */
[----:B------:R-:W-:Y:S01]  /*5c20*/  R2UR UR11, R20 ;  /* 0x00000000140b72ca */ /* 0x000fe200000e0000 */
[----:B------:R-:W-:Y:S01]  /*5c30*/  VIADD R5, R5, 0x1 ;  /* 0x0000000105057836 */ /* 0x000fe20000000000 */
[----:B------:R-:W-:Y:S01]  /*5c40*/  R2UR UR10, R23 ;  /* 0x00000000170a72ca */ /* 0x000fe200000e0000 */
[----:B------:R-:W-:Y:S01]  /*5c50*/  UIADD3.X UR25, URZ, UR23, URZ, UP1, !UPT ;  /* 0x000000173f197290 */ /* 0x000fe20008ffe43f */
[----:B------:R-:W-:Y:S01]  /*5c60*/  R2UR UR12, R16 ;  /* 0x00000000100c72ca */ /* 0x000fe200000e0000 */
[----:B------:R-:W-:Y:S01]  /*5c70*/  UMOV UR14, 0x0 ;  /* 0x00000000000e7882 */ /* 0x000fe20000000000 */
[----:B------:R-:W-:Y:S01]  /*5c80*/  R2UR UR19, R19 ;  /* 0x00000000131372ca */ /* 0x000fe200000e0000 */
[----:B------:R-:W-:Y:S01]  /*5c90*/  UMOV UR15, 0x10000000 ;  /* 0x10000000000f7882 */ /* 0x000fe20000000000 */
[----:B------:R-:W-:Y:S01]  /*5ca0*/  ISETP.GT.AND P1, PT, R2, 0x1, PT ;  /* 0x000000010200780c */ /* 0x000fe20003f24270 */
[----:B------:R-:W-:Y:S01]  /*5cb0*/  UIADD3 UR5, UR5, 0x100, URZ ;  /* 0x0000010005057890 */ /* 0x000fe2000fffe03f */
[----:B------:R-:W-:Y:S01]  /*5cc0*/  ISETP.NE.AND P0, PT, R5, 0x3, PT ;  /* 0x000000030500780c */ /* 0x000fe20003f05270 */
[----:B------:R-:W-:Y:S01]  /*5cd0*/  UIADD3 UR16, UR16, 0x30100, UR8 ;  /* 0x0003010010107890 */ /* 0x000fe2000fffe008 */
[----:B------:R-:W-:Y:S01]  /*5ce0*/  VIADD R23, R23, 0x80 ;  /* 0x0000008017177836 */ /* 0x000fe20000000000 */
[----:B------:R-:W-:Y:S01]  /*5cf0*/  UMOV UR26, 0x30000 ;  /* 0x00030000001a7882 */ /* 0x000fe20000000000 */
[----:B------:R-:W-:-:S02]  /*5d00*/  SEL R4, RZ, 0x1, P0 ;  /* 0x00000001ff047807 */ /* 0x000fc40000000000 */
[----:B------:R-:W-:Y:S01]  /*5d10*/  UMOV UR8, UR5 ;  /* 0x0000000500087c82 */ /* 0x000fe20008000000 */
[----:B------:R-:W-:Y:S01]  /*5d20*/  SEL R5, R5, RZ, P0 ;  /* 0x000000ff05057207 */ /* 0x000fe20000000000 */
[----:B------:R0:W-:Y:S01]  /*5d30*/  UTMALDG.3D [UR8], [UR6], desc[UR14] ;  /* 0x00000e08060075b4 */ /* 0x0001e20008011000 */
[----:B------:R-:W-:Y:S01]  /*5d40*/  LOP3.LUT R3, R3, R4, RZ, 0x3c, !PT ;  /* 0x0000000403037212 */ /* 0x000fe200078e3cff */
[----:B0-----:R-:W-:Y:S01]  /*5d50*/  UMOV UR11, UR19 ;  /* 0x00000013000b7c82 */ /* 0x001fe20008000000 */
[----:B------:R-:W-:Y:S02]  /*5d60*/  UMOV UR8, UR16 ;  /* 0x0000001000087c82 */ /* 0x000fe40008000000 */
[----:B------:R0:W-:Y:S02]  /*5d70*/  UTMALDG.3D.MULTICAST [UR8], [UR24], UR26, desc[UR14] ;  /* 0x00000e08180073b4 */ /* 0x0001e4000801181a */
[----:B0-----:R-:W-:Y:S05]  /*5d80*/  @P1 BRA `(.L_x_65) ;  /* 0xfffffffc00441947 */ /* 0x001fea000383ffff */
.L_x_62:
[----:B------:R-:W-:Y:S05]  /*5d90*/  BSYNC B1 ;  /* 0x0000000000017941 */ /* 0x000fea0003800000 */
.L_x_61:
[----:B------:R-:W-:Y:S01]  /*5da0*/  LOP3.LUT P1, RZ, R14, 0xff, RZ, 0xc0, !PT ;  /* 0x000000ff0eff7812 */ /* 0x000fe2000782c0ff */
[C---:B------:R-:W-:Y:S01]  /*5db0*/  IMAD.IADD R4, R10.reuse, 0x1, R17 ;  /* 0x000000010a047824 */ /* 0x040fe200078e0211 */
[----:B------:R-:W-:Y:S01]  /*5dc0*/  ULDC.64 UR6, c[0x0][0x650] ;  /* 0x0001940000067ab9 */ /* 0x000fe20000000a00 */
[----:B------:R-:W-:Y:S01]  /*5dd0*/  ISETP.GE.U32.AND P2, PT, R10, 0x3, PT ;  /* 0x000000030a00780c */ /* 0x000fe20003f46070 */
[----:B------:R-:W-:Y:S01]  /*5de0*/  BSSY B1, `(.L_x_66) ;  /* 0x000006c000017945 */ /* 0x000fe20003800000 */
[----:B------:R-:W-:Y:S01]  /*5df0*/  IMAD.MOV.U32 R18, RZ, RZ, -0x1 ;  /* 0xffffffffff127424 */ /* 0x000fe200078e00ff */
[----:B------:R-:W-:Y:S01]  /*5e00*/  ISETP.GT.U32.AND P0, PT, R4, 0x2, PT ;  /* 0x000000020400780c */ /* 0x000fe20003f04070 */
[----:B------:R-:W-:Y:S01]  /*5e10*/  IMAD.MOV.U32 R16, RZ, RZ, -0x1 ;  /* 0xffffffffff107424 */ /* 0x000fe200078e00ff */
[----:B------:R-:W-:Y:S02]  /*5e20*/  PRMT R14, RZ, 0x7610, R14 ;  /* 0x00007610ff0e7816 */ /* 0x000fe4000000000e */
[----:B------:R-:W-:-:S03]  /*5e30*/  ISETP.LT.U32.AND P0, PT, R10, 0x3, P0 ;  /* 0x000000030a00780c */ /* 0x000fc60000701070 */
[----:B------:R-:W0:Y:S01]  /*5e40*/  @P1 S2R R3, SR_CgaCtaId ;  /* 0x0000000000031919 */ /* 0x000e220000008800 */
[----:B------:R-:W-:-:S04]  /*5e50*/  @P1 MOV R2, 0x400 ;  /* 0x0000040000021802 */ /* 0x000fc80000000f00 */
[----:B0-----:R-:W-:Y:S01]  /*5e60*/  @P1 LEA R5, R3, R2, 0x18 ;  /* 0x0000000203051211 */ /* 0x001fe200078ec0ff */
[----:B------:R-:W-:-:S03]  /*5e70*/  IMAD.WIDE.U32 R2, R4, -0x55555555, RZ ;  /* 0xaaaaaaab04027825 */ /* 0x000fc600078e00ff */
[----:B------:R0:W-:Y:S01]  /*5e80*/  @P1 SYNCS.ARRIVE.TRANS64.A1T0 RZ, [R5+URZ+0x48], RZ ;  /* 0x000048ff05ff19a7 */ /* 0x0001e2000810003f */
[----:B------:R-:W-:Y:S01]  /*5e90*/  IADD3 R6, P1, R6, UR20, RZ ;  /* 0x0000001406067c10 */ /* 0x000fe2000ff3e0ff */
[----:B------:R-:W-:-:S03]  /*5ea0*/  IMAD.MOV.U32 R2, RZ, RZ, -0x1 ;  /* 0xffffffffff027424 */ /* 0x000fc600078e00ff */
[----:B------:R-:W-:Y:S02]  /*5eb0*/  IADD3.X R7, R7, UR13, RZ, P1, !PT ;  /* 0x0000000d07077c10 */ /* 0x000fe40008ffe4ff */
[----:B0-----:R-:W-:Y:S02]  /*5ec0*/  SHF.R.U32.HI R5, RZ, 0x1, R3 ;  /* 0x00000001ff057819 */ /* 0x001fe40000011603 */
[----:B------:R-:W-:Y:S02]  /*5ed0*/  SEL R3, RZ, 0x1, !P0 ;  /* 0x00000001ff037807 */ /* 0x000fe40004000000 */
[----:B------:R-:W-:Y:S01]  /*5ee0*/  ISETP.GE.U32.AND P0, PT, R6, UR6, PT ;  /* 0x0000000606007c0c */ /* 0x000fe2000bf06070 */
[----:B------:R-:W-:Y:S01]  /*5ef0*/  IMAD R17, R5, -0x3, R4 ;  /* 0xfffffffd05117824 */ /* 0x000fe200078e0204 */
[----:B------:R-:W-:Y:S02]  /*5f00*/  LOP3.LUT R0, R0, R3, RZ, 0x3c, !PT ;  /* 0x0000000300007212 */ /* 0x000fe400078e3cff */
[----:B------:R-:W-:-:S02]  /*5f10*/  ISETP.GE.U32.AND.EX P0, PT, R7, UR7, PT, P0 ;  /* 0x0000000707007c0c */ /* 0x000fc4000bf06100 */
[----:B------:R-:W-:Y:S02]  /*5f20*/  @P2 LOP3.LUT R0, R0, 0x1, R5, 0x78, !PT ;  /* 0x0000000100002812 */ /* 0x000fe400078e7805 */
[----:B------:R-:W-:-:S09]  /*5f30*/  PRMT R3, RZ, 0x7610, R3 ;  /* 0x00007610ff037816 */ /* 0x000fd20000000003 */
[----:B------:R-:W-:Y:S05]  /*5f40*/  @P0 BRA `(.L_x_67) ;  /* 0x0000000400540947 */ /* 0x000fea0003800000 */
[----:B------:R-:W0:Y:S01]  /*5f50*/  S2R R18, SR_CTAID.X ;  /* 0x0000000000127919 */ /* 0x000e220000002500 */
[----:B------:R-:W-:Y:S01]  /*5f60*/  ULDC.64 UR6, c[0x0][0x628] ;  /* 0x00018a0000067ab9 */ /* 0x000fe20000000a00 */
[----:B------:R-:W-:Y:S01]  /*5f70*/  ULDC UR8, c[0x0][0x630] ;  /* 0x00018c0000087ab9 */ /* 0x000fe20000000800 */
[----:B------:R-:W-:Y:S01]  /*5f80*/  ISETP.NE.U32.AND P0, PT, RZ, UR6, PT ;  /* 0x00000006ff007c0c */ /* 0x000fe2000bf05070 */
[----:B------:R-:W1:Y:S01]  /*5f90*/  S2R R19, SR_CTAID.Y ;  /* 0x0000000000137919 */ /* 0x000e620000002600 */
[----:B------:R-:W-:Y:S01]  /*5fa0*/  ULDC UR9, c[0x0][0x150] ;  /* 0x0000540000097ab9 */ /* 0x000fe20000000800 */
[----:B------:R-:W-:Y:S01]  /*5fb0*/  IMAD.MOV.U32 R2, RZ, RZ, R6 ;  /* 0x000000ffff027224 */ /* 0x000fe200078e0006 */
[----:B------:R-:W-:Y:S01]  /*5fc0*/  ISETP.NE.AND.EX P0, PT, RZ, UR7, PT, P0 ;  /* 0x00000007ff007c0c */ /* 0x000fe2000bf05300 */
[----:B------:R-:W-:Y:S01]  /*5fd0*/  IMAD.MOV.U32 R3, RZ, RZ, R7 ;  /* 0x000000ffff037224 */ /* 0x000fe200078e0007 */
[----:B0-----:R-:W-:-:S11]  /*5fe0*/  I2FP.F32.U32 R20, R18 ;  /* 0x0000001200147245 */ /* 0x001fd60000201000 */
[----:B------:R-:W-:Y:S05]  /*5ff0*/  @!P0 BRA `(.L_x_68) ;  /* 0x0000000000288947 */ /* 0x000fea0003800000 */
[----:B------:R-:W-:Y:S02]  /*6000*/  ULDC UR5, c[0x0][0x634] ;  /* 0x00018d0000057ab9 */ /* 0x000fe40000000800 */
[----:B------:R-:W-:-:S05]  /*6010*/  IADD3 R3, P0, R6, UR5, RZ ;  /* 0x0000000506037c10 */ /* 0x000fca000ff1e0ff */
[----:B------:R-:W-:-:S04]  /*6020*/  IMAD.X R21, RZ, RZ, R7, P0 ;  /* 0x000000ffff157224 */ /* 0x000fc800000e0607 */
[----:B------:R-:W-:-:S04]  /*6030*/  IMAD.WIDE.U32 R4, R21, UR6, RZ ;  /* 0x0000000615047c25 */ /* 0x000fc8000f8e00ff */
[----:B------:R-:W-:-:S04]  /*6040*/  IMAD.WIDE.U32 R4, P0, R3, UR7, R4 ;  /* 0x0000000703047c25 */ /* 0x000fc8000f800004 */
[----:B------:R-:W-:-:S04]  /*6050*/  IMAD.WIDE.U32 R2, R3, UR6, RZ ;  /* 0x0000000603027c25 */ /* 0x000fc8000f8e00ff */
[----:B------:R-:W-:Y:S01]  /*6060*/  IMAD.MOV.U32 R2, RZ, RZ, R5 ;  /* 0x000000ffff027224 */ /* 0x000fe200078e0005 */
[----:B------:R-:W-:Y:S01]  /*6070*/  IADD3 RZ, P1, R3, R4, RZ ;  /* 0x0000000403ff7210 */ /* 0x000fe20007f3e0ff */
[----:B------:R-:W-:-:S04]  /*6080*/  IMAD.X R3, RZ, RZ, RZ, P0 ;  /* 0x000000ffff037224 */ /* 0x000fc800000e06ff */
[----:B------:R-:W-:-:S08]  /*6090*/  IMAD.WIDE.U32.X R2, R21, UR7, R2, P1 ;  /* 0x0000000715027c25 */ /* 0x000fd000088e0402 */
.L_x_68:
[--C-:B------:R-:W-:Y:S01]  /*60a0*/  SHF.R.U64 R16, R2, UR8, R3.reuse ;  /* 0x0000000802107c19 */ /* 0x100fe20008001203 */
[----:B------:R-:W-:Y:S01]  /*60b0*/  FMUL R20, R20, UR9 ;  /* 0x0000000914147c20 */ /* 0x000fe20008400000 */
[----:B------:R-:W-:Y:S01]  /*60c0*/  SHF.R.U32.HI R2, RZ, UR8, R3 ;  /* 0x00000008ff027c19 */ /* 0x000fe20008011603 */
[----:B------:R-:W0:Y:S01]  /*60d0*/  LDC R23, c[0x0][0x144] ;  /* 0x00005100ff177b82 */ /* 0x000e220000000800 */
[----:B------:R-:W-:Y:S01]  /*60e0*/  IADD3 R21, P0, RZ, -R16, RZ ;  /* 0x80000010ff157210 */ /* 0x000fe20007f1e0ff */
[----:B------:R-:W-:Y:S01]  /*60f0*/  ULDC UR5, c[0x0][0x154] ;  /* 0x0000550000057ab9 */ /* 0x000fe20000000800 */
[----:B-1----:R-:W-:Y:S01]  /*6100*/  I2FP.F32.U32 R3, R19 ;  /* 0x0000001300037245 */ /* 0x002fe20000201000 */
[----:B------:R-:W1:Y:S01]  /*6110*/  F2I.U32.TRUNC.NTZ R20, R20 ;  /* 0x0000001400147305 */ /* 0x000e62000020f000 */
[----:B------:R-:W-:Y:S01]  /*6120*/  ULDC.64 UR6, c[0x0][0x620] ;  /* 0x0001880000067ab9 */ /* 0x000fe20000000a00 */
[----:B------:R-:W-:Y:S02]  /*6130*/  IMAD.X R2, RZ, RZ, ~R2, P0 ;  /* 0x000000ffff027224 */ /* 0x000fe400000e0e02 */
[----:B------:R-:W-:Y:S01]  /*6140*/  FMUL R4, R3, UR5 ;  /* 0x0000000503047c20 */ /* 0x000fe20008400000 */
[----:B------:R-:W2:Y:S01]  /*6150*/  LDC R22, c[0x0][0x148] ;  /* 0x00005200ff167b82 */ /* 0x000ea20000000800 */
[----:B------:R-:W-:Y:S01]  /*6160*/  IMAD R2, R2, UR6, RZ ;  /* 0x0000000602027c24 */ /* 0x000fe2000f8e02ff */
[----:B------:R-:W-:Y:S01]  /*6170*/  ULDC UR5, c[0x0][0x618] ;  /* 0x0001860000057ab9 */ /* 0x000fe20000000800 */
[----:B------:R-:W-:-:S02]  /*6180*/  IMAD.MOV.U32 R3, RZ, RZ, R7 ;  /* 0x000000ffff037224 */ /* 0x000fc400078e0007 */
[----:B------:R-:W3:Y:S01]  /*6190*/  F2I.U32.TRUNC.NTZ R4, R4 ;  /* 0x0000000400047305 */ /* 0x000ee2000020f000 */
[C---:B------:R-:W-:Y:S02]  /*61a0*/  IMAD R5, R21.reuse, UR7, R2 ;  /* 0x0000000715057c24 */ /* 0x040fe4000f8e0202 */
[----:B------:R-:W-:Y:S02]  /*61b0*/  IMAD.MOV.U32 R2, RZ, RZ, R6 ;  /* 0x000000ffff027224 */ /* 0x000fe400078e0006 */
[----:B-1----:R-:W-:Y:S02]  /*61c0*/  IMAD.MOV R20, RZ, RZ, -R20 ;  /* 0x000000ffff147224 */ /* 0x002fe400078e0a14 */
[----:B------:R-:W-:Y:S01]  /*61d0*/  IMAD.WIDE.U32 R2, R21, UR6, R2 ;  /* 0x0000000615027c25 */ /* 0x000fe2000f8e0002 */
[----:B------:R-:W-:Y:S02]  /*61e0*/  ULDC.64 UR6, c[0x0][0x640] ;  /* 0x0001900000067ab9 */ /* 0x000fe40000000a00 */
[----:B------:R-:W-:Y:S01]  /*61f0*/  ISETP.NE.U32.AND P0, PT, RZ, UR6, PT ;  /* 0x00000006ff007c0c */ /* 0x000fe2000bf05070 */
[----:B------:R-:W-:-:S02]  /*6200*/  IMAD.IADD R3, R3, 0x1, R5 ;  /* 0x0000000103037824 */ /* 0x000fc400078e0205 */
[----:B0-----:R-:W-:Y:S01]  /*6210*/  IMAD R18, R23, R20, R18 ;  /* 0x0000001417127224 */ /* 0x001fe200078e0212 */
[----:B------:R-:W-:Y:S02]  /*6220*/  ISETP.NE.AND.EX P0, PT, RZ, UR7, PT, P0 ;  /* 0x00000007ff007c0c */ /* 0x000fe4000bf05300 */
[--C-:B------:R-:W-:Y:S01]  /*6230*/  SHF.R.U64 R20, R2, UR5, R3.reuse ;  /* 0x0000000502147c19 */ /* 0x100fe20008001203 */
[----:B---3--:R-:W-:Y:S01]  /*6240*/  IMAD.MOV R2, RZ, RZ, -R4 ;  /* 0x000000ffff027224 */ /* 0x008fe200078e0a04 */
[----:B------:R-:W-:Y:S01]  /*6250*/  SHF.R.U32.HI R3, RZ, UR5, R3 ;  /* 0x00000005ff037c19 */ /* 0x000fe20008011603 */
[----:B------:R-:W-:Y:S02]  /*6260*/  ULDC UR5, c[0x0][0x608] ;  /* 0x0001820000057ab9 */ /* 0x000fe40000000800 */
[----:B--2---:R-:W-:Y:S01]  /*6270*/  @P3 IMAD R18, R22, R2, R19 ;  /* 0x0000000216123224 */ /* 0x004fe200078e0213 */
[--C-:B------:R-:W-:Y:S02]  /*6280*/  SHF.R.U64 R22, R20, UR5, R3.reuse ;  /* 0x0000000514167c19 */ /* 0x100fe40008001203 */
[----:B------:R-:W-:Y:S01]  /*6290*/  SHF.R.U32.HI R3, RZ, UR5, R3 ;  /* 0x00000005ff037c19 */ /* 0x000fe20008011603 */
[----:B------:R-:W-:-:S03]  /*62a0*/  ULDC UR5, c[0x0][0x658] ;  /* 0x0001960000057ab9 */ /* 0x000fc60000000800 */
[--C-:B------:R-:W-:Y:S02]  /*62b0*/  SHF.R.U64 R19, R22, UR5, R3.reuse ;  /* 0x0000000516137c19 */ /* 0x100fe40008001203 */
[----:B------:R-:W-:-:S03]  /*62c0*/  SHF.R.U32.HI R21, RZ, UR5, R3 ;  /* 0x00000005ff157c19 */ /* 0x000fc60008011603 */
[----:B------:R-:W-:Y:S02]  /*62d0*/  IMAD.MOV.U32 R4, RZ, RZ, R19 ;  /* 0x000000ffff047224 */ /* 0x000fe400078e0013 */
[----:B------:R-:W-:Y:S01]  /*62e0*/  IMAD.MOV.U32 R3, RZ, RZ, R21 ;  /* 0x000000ffff037224 */ /* 0x000fe200078e0015 */
[----:B------:R-:W-:Y:S06]  /*62f0*/  @!P0 BRA `(.L_x_69) ;  /* 0x00000000002c8947 */ /* 0x000fec0003800000 */
        /* <DEDUP_REMOVED lines=9> */
[----:B------:R-:W-:-:S04]  /*6390*/  IMAD.WIDE.U32.X R2, R21, UR7, R2, P1 ;  /* 0x0000000715027c25 */ /* 0x000fc800088e0402 */
[----:B------:R-:W-:-:S07]  /*63a0*/  IMAD.MOV.U32 R4, RZ, RZ, R2 ;  /* 0x000000ffff047224 */ /* 0x000fce00078e0002 */
.L_x_69:
[----:B------:R-:W-:Y:S01]  /*63b0*/  ULDC UR5, c[0x0][0x648] ;  /* 0x0001920000057ab9 */ /* 0x000fe20000000800 */
[----:B------:R-:W-:Y:S01]  /*63c0*/  LOP3.LUT R2, R22, UR17, RZ, 0xc0, !PT ;  /* 0x0000001116027c12 */ /* 0x000fe2000f8ec0ff */
[----:B------:R-:W-:Y:S01]  /*63d0*/  ULDC UR6, c[0x0][0x610] ;  /* 0x0001840000067ab9 */ /* 0x000fe20000000800 */
[----:B------:R-:W-:Y:S01]  /*63e0*/  SHF.R.U64 R3, R4, UR5, R3 ;  /* 0x0000000504037c19 */ /* 0x000fe20008001203 */
[----:B------:R-:W-:Y:S01]  /*63f0*/  ULDC UR5, c[0x0][0x638] ;  /* 0x00018e0000057ab9 */ /* 0x000fe20000000800 */
[----:B------:R-:W-:-:S03]  /*6400*/  LOP3.LUT R20, R20, UR4, RZ, 0xc0, !PT ;  /* 0x0000000414147c12 */ /* 0x000fc6000f8ec0ff */
[----:B------:R-:W-:Y:S02]  /*6410*/  IMAD.MOV R4, RZ, RZ, -R3 ;  /* 0x000000ffff047224 */ /* 0x000fe400078e0a03 */
[----:B------:R-:W-:Y:S02]  /*6420*/  IMAD R3, R3, UR18, R2 ;  /* 0x0000001203037c24 */ /* 0x000fe4000f8e0202 */
[----:B------:R-:W-:Y:S01]  /*6430*/  IMAD R19, R4, UR5, R19 ;  /* 0x0000000504137c24 */ /* 0x000fe2000f8e0213 */
[----:B------:R-:W-:Y:S01]  /*6440*/  ULDC UR5, c[0x0][0x600] ;  /* 0x0001800000057ab9 */ /* 0x000fe20000000800 */
[----:B------:R-:W-:Y:S02]  /*6450*/  IMAD R18, R3, UR6, R18 ;  /* 0x0000000603127c24 */ /* 0x000fe4000f8e0212 */
[----:B------:R-:W-:Y:S02]  /*6460*/  IMAD R19, R19, UR5, R20 ;  /* 0x0000000513137c24 */ /* 0x000fe4000f8e0214 */
[----:B------:R-:W-:-:S03]  /*6470*/  IMAD.MOV.U32 R3, RZ, RZ, 0x1 ;  /* 0x00000001ff037424 */ /* 0x000fc600078e00ff */
[----:B------:R-:W-:Y:S02]  /*6480*/  SEL R2, R19, R18, !P3 ;  /* 0x0000001213027207 */ /* 0x000fe40005800000 */
[----:B------:R-:W-:-:S07]  /*6490*/  SEL R18, R18, R19, !P3 ;  /* 0x0000001312127207 */ /* 0x000fce0005800000 */
.L_x_67:
[----:B------:R-:W-:Y:S05]  /*64a0*/  BSYNC B1 ;  /* 0x0000000000017941 */ /* 0x000fea0003800000 */
.L_x_66:
[----:B------:R-:W-:-:S13]  /*64b0*/  LOP3.LUT P0, RZ, R3, 0xff, RZ, 0xc0, !PT ;  /* 0x000000ff03ff7812 */ /* 0x000fda000780c0ff */
[----:B------:R-:W-:Y:S05]  /*64c0*/  @P0 BRA `(.L_x_70) ;  /* 0xfffffff400400947 */ /* 0x000fea000383ffff */
[----:B------:R-:W-:Y:S05]  /*64d0*/  BSYNC B0 ;  /* 0x0000000000007941 */ /* 0x000fea0003800000 */
.L_x_59:
[----:B------:R-:W-:-:S03]  /*64e0*/  UMOV UR5, 0xffffffff ;  /* 0xffffffff00057882 */ /* 0x000fc60000000000 */
[----:B------:R-:W-:Y:S05]  /*64f0*/  BRA.DIV UR5, `(.L_x_71) ;  /* 0x0000000205f87947 */ /* 0x000fea000b800000 */
[----:B------:R-:W-:-:S13]  /*6500*/  ELECT P0, URZ, PT ;  /* 0x00000000003f782f */ /* 0x000fda0003800000 */
.L_x_84:
[----:B------:R-:W-:Y:S04]  /*6510*/  BSSY B0, `(.L_x_72) ;  /* 0x0000022000007945 */ /* 0x000fe80003800000 */
[----:B------:R-:W-:Y:S05]  /*6520*/  @!P0 BRA `(.L_x_73) ;  /* 0x0000000000808947 */ /* 0x000fea0003800000 */
[----:B------:R-:W-:-:S04]  /*6530*/  LOP3.LUT R8, R8, 0x2, RZ, 0xfc, !PT ;  /* 0x0000000208087812 */ /* 0x000fc800078efcff */
[----:B------:R-:W-:-:S13]  /*6540*/  ISETP.NE.AND P0, PT, R8, 0x3, PT ;  /* 0x000000030800780c */ /* 0x000fda0003f05270 */
[----:B------:R-:W-:Y:S05]  /*6550*/  @!P0 BRA `(.L_x_74) ;  /* 0x0000000000048947 */ /* 0x000fea0003800000 */
[----:B------:R-:W-:Y:S01]  /*6560*/  BPT.TRAP 0x1 ;  /* 0x000000040000795c */ /* 0x000fe20000300000 */
.L_x_74:
[----:B------:R-:W0:Y:S01]  /*6570*/  S2R R3, SR_CgaCtaId ;  /* 0x0000000000037919 */ /* 0x000e220000008800 */
[----:B------:R-:W-:Y:S02]  /*6580*/  MOV R2, 0x400 ;  /* 0x0000040000027802 */ /* 0x000fe40000000f00 */
[----:B------:R-:W-:Y:S02]  /*6590*/  SHF.L.U32 R4, R0, 0x1f, RZ ;  /* 0x0000001f00047819 */ /* 0x000fe400000006ff */
[----:B0-----:R-:W-:-:S05]  /*65a0*/  LEA R2, R3, R2, 0x18 ;  /* 0x0000000203027211 */ /* 0x001fca00078ec0ff */
[----:B------:R-:W-:-:S04]  /*65b0*/  VIADD R2, R2, 0x18 ;  /* 0x0000001802027836 */ /* 0x000fc80000000000 */
[C---:B------:R-:W-:Y:S02]  /*65c0*/  IMAD R7, R17.reuse, 0x8, R2 ;  /* 0x0000000811077824 */ /* 0x040fe400078e0202 */
[----:B------:R-:W-:Y:S02]  /*65d0*/  VIADD R17, R17, 0x1 ;  /* 0x0000000111117836 */ /* 0x000fe40000000000 */
[----:B------:R-:W0:Y:S03]  /*65e0*/  SYNCS.PHASECHK.TRANS64.TRYWAIT P0, [R7+URZ], R4 ;  /* 0x00000004070075a7 */ /* 0x000e26000800017f */
[----:B------:R-:W-:-:S04]  /*65f0*/  ISETP.NE.AND P1, PT, R17, 0x3, PT ;  /* 0x000000031100780c */ /* 0x000fc80003f25270 */
[----:B------:R-:W-:Y:S02]  /*6600*/  SEL R3, RZ, 0x1, P1 ;  /* 0x00000001ff037807 */ /* 0x000fe40000800000 */
[----:B------:R-:W-:Y:S02]  /*6610*/  SEL R17, R17, RZ, P1 ;  /* 0x000000ff11117207 */ /* 0x000fe40000800000 */
[----:B------:R-:W-:-:S03]  /*6620*/  LOP3.LUT R9, R0, R3, RZ, 0x3c, !PT ;  /* 0x0000000300097212 */ /* 0x000fc600078e3cff */
[----:B------:R-:W-:Y:S01]  /*6630*/  IMAD R6, R17, 0x8, R2 ;  /* 0x0000000811067824 */ /* 0x000fe200078e0202 */
[----:B------:R-:W-:Y:S01]  /*6640*/  SHF.L.U32 R5, R9, 0x1f, RZ ;  /* 0x0000001f09057819 */ /* 0x000fe200000006ff */
[----:B0-----:R-:W-:Y:S06]  /*6650*/  @!P0 BRA `(.L_x_75) ;  /* 0x0000000000c08947 */ /* 0x001fec0003800000 */
.L_x_85:
[----:B------:R-:W1:Y:S01]  /*6660*/  SYNCS.PHASECHK.TRANS64.TRYWAIT P0, [R6+URZ], R5 ;  /* 0x00000005060075a7 */ /* 0x000e62000800017f */
[----:B------:R-:W-:-:S05]  /*6670*/  VIADD R0, R17, 0x1 ;  /* 0x0000000111007836 */ /* 0x000fca0000000000 */
[----:B------:R-:W-:-:S04]  /*6680*/  ISETP.NE.AND P1, PT, R0, 0x3, PT ;  /* 0x000000030000780c */ /* 0x000fc80003f25270 */
[----:B0-----:R-:W-:Y:S02]  /*6690*/  SEL R4, RZ, 0x1, P1 ;  /* 0x00000001ff047807 */ /* 0x001fe40000800000 */
[----:B------:R-:W-:Y:S02]  /*66a0*/  SEL R3, R0, RZ, P1 ;  /* 0x000000ff00037207 */ /* 0x000fe40000800000 */
[----:B------:R-:W-:Y:S01]  /*66b0*/  LOP3.LUT R0, R9, R4, RZ, 0x3c, !PT ;  /* 0x0000000409007212 */ /* 0x000fe200078e3cff */
[----:B-1----:R-:W-:Y:S06]  /*66c0*/  @!P0 BRA `(.L_x_76) ;  /* 0x0000000000b88947 */ /* 0x002fec0003800000 */
.L_x_86:
[----:B------:R-:W-:Y:S01]  /*66d0*/  IMAD R3, R3, 0x8, R2 ;  /* 0x0000000803037824 */ /* 0x000fe200078e0202 */
[----:B------:R-:W-:-:S07]  /*66e0*/  SHF.L.U32 R0, R0, 0x1f, RZ ;  /* 0x0000001f00007819 */ /* 0x000fce00000006ff */
.L_x_77:
[----:B-1----:R1:W2:Y:S02]  /*66f0*/  SYNCS.PHASECHK.TRANS64.TRYWAIT P0, [R3+URZ], R0 ;  /* 0x00000000030075a7 */ /* 0x0022a4000800017f */
[----:B--2---:R-:W-:Y:S05]  /*6700*/  @!P0 NANOSLEEP.SYNCS 0x989680 ;  /* 0x009896800000895d */ /* 0x004fea0003900000 */
[----:B------:R-:W2:Y:S02]  /*6710*/  @!P0 SYNCS.PHASECHK.TRANS64 P0, [R3+URZ], R0 ;  /* 0x00000000030085a7 */ /* 0x000ea4000800007f */
[----:B--2---:R-:W-:Y:S05]  /*6720*/  @!P0 BRA `(.L_x_77) ;  /* 0xfffffffc00f08947 */ /* 0x004fea000383ffff */
.L_x_73:
[----:B------:R-:W-:Y:S05]  /*6730*/  BSYNC B0 ;  /* 0x0000000000007941 */ /* 0x000fea0003800000 */
.L_x_72:
[----:B------:R-:W-:Y:S05]  /*6740*/  EXIT ;  /* 0x000000000000794d */ /* 0x000fea0003800000 */
.L_x_21:
[----:B-1----:R-:W-:-:S04]  /*6750*/  IMAD.U32 R10, RZ, RZ, UR6 ;  /* 0x00000006ff0a7e24 */ /* 0x002fc8000f8e00ff */
[----:B------:R1:W4:Y:S03]  /*6760*/  SYNCS.PHASECHK.TRANS64.TRYWAIT P0, [R10+URZ], R5 ;  /* 0x000000050a0075a7 */ /* 0x000326000800017f */
[----:B----4-:R-:W-:Y:S05]  /*6770*/  @!P0 NANOSLEEP.SYNCS 0x989680 ;  /* 0x009896800000895d */ /* 0x010fea0003900000 */
[----:B------:R-:W4:Y:S02]  /*6780*/  @!P0 SYNCS.PHASECHK.TRANS64 P0, [R10+URZ], R5 ;  /* 0x000000050a0085a7 */ /* 0x000f24000800007f */
[----:B----4-:R-:W-:Y:S05]  /*6790*/  @!P0 BRA `(.L_x_21) ;  /* 0xfffffffc00ec8947 */ /* 0x010fea000383ffff */
[----:B------:R-:W-:Y:S05]  /*67a0*/  BRA `(.L_x_20) ;  /* 0xffffffac005c7947 */ /* 0x000fea000383ffff */
.L_x_27:
[----:B-1----:R-:W-:-:S04]  /*67b0*/  IMAD.U32 R19, RZ, RZ, UR16 ;  /* 0x00000010ff137e24 */ /* 0x002fc8000f8e00ff */
[----:B------:R1:W4:Y:S03]  /*67c0*/  SYNCS.PHASECHK.TRANS64.TRYWAIT P0, [R19+URZ], R12 ;  /* 0x0000000c130075a7 */ /* 0x000326000800017f */
[----:B----4-:R-:W-:Y:S05]  /*67d0*/  @!P0 NANOSLEEP.SYNCS 0x989680 ;  /* 0x009896800000895d */ /* 0x010fea0003900000 */
[----:B------:R-:W4:Y:S02]  /*67e0*/  @!P0 SYNCS.PHASECHK.TRANS64 P0, [R19+URZ], R12 ;  /* 0x0000000c130085a7 */ /* 0x000f24000800007f */
[----:B----4-:R-:W-:Y:S05]  /*67f0*/  @!P0 BRA `(.L_x_27) ;  /* 0xfffffffc00ec8947 */ /* 0x010fea000383ffff */
[----:B------:R-:W-:Y:S05]  /*6800*/  BRA `(.L_x_26) ;  /* 0xffffffb400787947 */ /* 0x000fea000383ffff */
.L_x_60:
[----:B------:R-:W-:Y:S01]  /*6810*/  BSSY B1, `(.L_x_78) ;  /* 0x0000006000017945 */ /* 0x000fe20003800000 */
[----:B------:R-:W-:-:S07]  /*6820*/  IMAD.MOV.U32 R3, RZ, RZ, -0x1 ;  /* 0xffffffffff037424 */ /* 0x000fce00078e00ff */
[----:B------:R-:W-:Y:S05]  /*6830*/  WARPSYNC.COLLECTIVE R3, `(.L_x_79) ;  /* 0x00000000030c7348 */ /* 0x000fea0003c00000 */
[----:B------:R-:W-:Y:S02]  /*6840*/  ELECT P0, UR62, PT ;  /* 0x00000000003e782f */ /* 0x000fe40003800000 */
[----:B------:R-:W-:Y:S01]  /*6850*/  MOV R3, UR62 ;  /* 0x0000003e00037c02 */ /* 0x000fe20008000f00 */
[----:B------:R-:W-:Y:S10]  /*6860*/  ENDCOLLECTIVE ;  /* 0x000000000000791b */ /* 0x000ff40003800000 */
.L_x_79:
[----:B------:R-:W-:Y:S05]  /*6870*/  BSYNC B1 ;  /* 0x0000000000017941 */ /* 0x000fea0003800000 */
.L_x_78:
[----:B------:R-:W-:Y:S05]  /*6880*/  BRA `(.L_x_80) ;  /* 0xfffffff0005c7947 */ /* 0x000fea000383ffff */
.L_x_63:
[----:B0-----:R0:W1:Y:S02]  /*6890*/  SYNCS.PHASECHK.TRANS64.TRYWAIT P0, [R21+URZ+0x18], R4 ;  /* 0x00001804150075a7 */ /* 0x001064000800017f */
[----:B-1----:R-:W-:Y:S05]  /*68a0*/  @!P0 NANOSLEEP.SYNCS 0x989680 ;  /* 0x009896800000895d */ /* 0x002fea0003900000 */
[----:B------:R-:W1:Y:S02]  /*68b0*/  @!P0 SYNCS.PHASECHK.TRANS64 P0, [R21+URZ+0x18], R4 ;  /* 0x00001804150085a7 */ /* 0x000e64000800007f */
[----:B-1----:R-:W-:Y:S05]  /*68c0*/  @!P0 BRA `(.L_x_63) ;  /* 0xfffffffc00f08947 */ /* 0x002fea000383ffff */
[----:B------:R-:W-:Y:S05]  /*68d0*/  BRA `(.L_x_81) ;  /* 0xfffffff000947947 */ /* 0x000fea000383ffff */
.L_x_71:
[----:B------:R-:W-:Y:S01]  /*68e0*/  BSSY B0, `(.L_x_82) ;  /* 0x0000006000007945 */ /* 0x000fe20003800000 */
[----:B------:R-:W-:-:S07]  /*68f0*/  IMAD.MOV.U32 R3, RZ, RZ, -0x1 ;  /* 0xffffffffff037424 */ /* 0x000fce00078e00ff */
[----:B------:R-:W-:Y:S05]  /*6900*/  WARPSYNC.COLLECTIVE R3, `(.L_x_83) ;  /* 0x00000000030c7348 */ /* 0x000fea0003c00000 */
[----:B------:R-:W-:Y:S02]  /*6910*/  ELECT P0, UR62, PT ;  /* 0x00000000003e782f */ /* 0x000fe40003800000 */
[----:B------:R-:W-:Y:S01]  /*6920*/  MOV R3, UR62 ;  /* 0x0000003e00037c02 */ /* 0x000fe20008000f00 */
[----:B------:R-:W-:Y:S10]  /*6930*/  ENDCOLLECTIVE ;  /* 0x000000000000791b */ /* 0x000ff40003800000 */
.L_x_83:
[----:B------:R-:W-:Y:S05]  /*6940*/  BSYNC B0 ;  /* 0x0000000000007941 */ /* 0x000fea0003800000 */
.L_x_82:
[----:B------:R-:W-:Y:S05]  /*6950*/  BRA `(.L_x_84) ;  /* 0xfffffff800ec7947 */ /* 0x000fea000383ffff */
.L_x_75:
[----:B0-----:R0:W1:Y:S02]  /*6960*/  SYNCS.PHASECHK.TRANS64.TRYWAIT P0, [R7+URZ], R4 ;  /* 0x00000004070075a7 */ /* 0x001064000800017f */
[----:B-1----:R-:W-:Y:S05]  /*6970*/  @!P0 NANOSLEEP.SYNCS 0x989680 ;  /* 0x009896800000895d */ /* 0x002fea0003900000 */
[----:B------:R-:W1:Y:S02]  /*6980*/  @!P0 SYNCS.PHASECHK.TRANS64 P0, [R7+URZ], R4 ;  /* 0x00000004070085a7 */ /* 0x000e64000800007f */
[----:B-1----:R-:W-:Y:S05]  /*6990*/  @!P0 BRA `(.L_x_75) ;  /* 0xfffffffc00f08947 */ /* 0x002fea000383ffff */
[----:B------:R-:W-:Y:S05]  /*69a0*/  BRA `(.L_x_85) ;  /* 0xfffffffc002c7947 */ /* 0x000fea000383ffff */
.L_x_76:
[----:B0-----:R0:W1:Y:S02]  /*69b0*/  SYNCS.PHASECHK.TRANS64.TRYWAIT P0, [R6+URZ], R5 ;  /* 0x00000005060075a7 */ /* 0x001064000800017f */
[----:B-1----:R-:W-:Y:S05]  /*69c0*/  @!P0 NANOSLEEP.SYNCS 0x989680 ;  /* 0x009896800000895d */ /* 0x002fea0003900000 */
[----:B------:R-:W1:Y:S02]  /*69d0*/  @!P0 SYNCS.PHASECHK.TRANS64 P0, [R6+URZ], R5 ;  /* 0x00000005060085a7 */ /* 0x000e64000800007f */
[----:B-1----:R-:W-:Y:S05]  /*69e0*/  @!P0 BRA `(.L_x_76) ;  /* 0xfffffffc00f08947 */ /* 0x002fea000383ffff */
[----:B------:R-:W-:Y:S05]  /*69f0*/  BRA `(.L_x_86) ;  /* 0xfffffffc00347947 */ /* 0x000fea000383ffff */
.L_x_87:
[----:B------:R-:W-:-:S00]  /*6a00*/  BRA `(.L_x_87) ;  /* 0xfffffffc00fc7947 */ /* 0x000fc0000383ffff */
[----:B------:R-:W-:-:S00]  /*6a10*/  NOP ;  /* 0x0000000000007918 */ /* 0x000fc00000000000 */
        /* <DEDUP_REMOVED lines=14> */
.L_x_88:


//--------------------- .nv.shared._ZN7cutlass13device_kernelINS_4gemm6kernel13GemmUniversalIN4cute5tupleIJiiiiEEENS1_10collective13CollectiveMmaINS1_37MainloopSm90TmaGmmaWarpSpecializedFP8ILi3ENS5_IJNS4_1CILi2EEENSA_ILi1EEESC_EEENS1_35KernelTmaWarpSpecializedCooperativeEEENS5_IJNSA_ILi512EEENSA_ILi8EEENSA_ILi128EEEEEENS_12float_e4m3_tENS5_IJlSC_lEEESK_SL_NS4_8TiledMMAINS4_8MMA_AtomIJNS4_4SM904GMMA29MMA_64x8x32_F32E4M3E4M3_SS_TNILNSP_7ScaleInE1ELSR_1EEEEEENS4_6LayoutISD_NS5_IJSC_NSA_ILi0EEESV_EEEEENS5_IJNS4_10UnderscoreESY_SY_EEEEENS4_13SM90_TMA_LOADENS4_14ComposedLayoutINS4_7SwizzleILi3ELi4ELi3EEENS4_18smem_ptr_flag_bitsILi8EEENSU_INS5_IJSH_SI_EEENS5_IJSI_SC_EEEEEEEvNS4_8identityENS4_23SM90_TMA_LOAD_MULTICASTES1A_vS1B_EENS_8epilogue10collective6detail29Sm90TmaWarpSpecializedAdapterINS1F_15DefaultEpilogueISK_SL_SL_NS1E_6thread17LinearCombinationISK_Li1EffLNS1J_9ScaleType4KindE0ELNS_15FloatRoundStyleE2ESK_EENS1_15EpilogueDefaultEEEEEvvEEEEvNT_6ParamsE --------------------------
	.section	.nv.shared._ZN7cutlass13device_kernelINS_4gemm6kernel13GemmUniversalIN4cute5tupleIJiiiiEEENS1_10collective13CollectiveMmaINS1_37MainloopSm90TmaGmmaWarpSpecializedFP8ILi3ENS5_IJNS4_1CILi2EEENSA_ILi1EEESC_EEENS1_35KernelTmaWarpSpecializedCooperativeEEENS5_IJNSA_ILi512EEENSA_ILi8EEENSA_ILi128EEEEEENS_12float_e4m3_tENS5_IJlSC_lEEESK_SL_NS4_8TiledMMAINS4_8MMA_AtomIJNS4_4SM904GMMA29MMA_64x8x32_F32E4M3E4M3_SS_TNILNSP_7ScaleInE1ELSR_1EEEEEENS4_6LayoutISD_NS5_IJSC_NSA_ILi0EEESV_EEEEENS5_IJNS4_10UnderscoreESY_SY_EEEEENS4_13SM90_TMA_LOADENS4_14ComposedLayoutINS4_7SwizzleILi3ELi4ELi3EEENS4_18smem_ptr_flag_bitsILi8EEENSU_INS5_IJSH_SI_EEENS5_IJSI_SC_EEEEEEEvNS4_8identityENS4_23SM90_TMA_LOAD_MULTICASTES1A_vS1B_EENS_8epilogue10collective6detail29Sm90TmaWarpSpecializedAdapterINS1F_15DefaultEpilogueISK_SL_SL_NS1E_6thread17LinearCombinationISK_Li1EffLNS1J_9ScaleType4KindE0ELNS_15FloatRoundStyleE2ESK_EENS1_15EpilogueDefaultEEEEEvvEEEEvNT_6ParamsE,"aw",@nobits
	.sectionflags	@""
	.align	16
	.zero		1024


//--------------------- .nv.shared.reserved.0     --------------------------
	.section	.nv.shared.reserved.0,"aw",@nobits
	.weak		__nv_reservedSMEM_offset_0_alias
	.size		__nv_reservedSMEM_offset_0_alias, 0, 0
	.other		__nv_reservedSMEM_offset_0_alias,@"STO_CUDA_RESERVED_SHARED STV_DEFAULT"
__nv_reservedSMEM_offset_0_alias:
	.zero		0


//--------------------- .nv.global                --------------------------
	.section	.nv.global,"aw",@nobits
.nv.global:
	.type		_ZN39_INTERNAL_4b8bc6ea_4_k_cu_0f9caf78_78574cute1_E,@object
	.size		_ZN39_INTERNAL_4b8bc6ea_4_k_cu_0f9caf78_78574cute1_E,(_ZN39_INTERNAL_4b8bc6ea_4_k_cu_0f9caf78_78574cuda3std3__45__cpo6cbeginE - _ZN39_INTERNAL_4b8bc6ea_4_k_cu_0f9caf78_78574cute1_E)
_ZN39_INTERNAL_4b8bc6ea_4_k_cu_0f9caf78_78574cute1_E:
	.zero		1
	.type		_ZN39_INTERNAL_4b8bc6ea_4_k_cu_0f9caf78_78574cuda3std3__45__cpo6cbeginE,@object
	.size		_ZN39_INTERNAL_4b8bc6ea_4_k_cu_0f9caf78_78574cuda3std3__45__cpo6cbeginE,(_ZN39_INTERNAL_4b8bc6ea_4_k_cu_0f9caf78_78574cuda3std3__48in_placeE - _ZN39_INTERNAL_4b8bc6ea_4_k_cu_0f9caf78_78574cuda3std3__45__cpo6cbeginE)
_ZN39_INTERNAL_4b8bc6ea_4_k_cu_0f9caf78_78574cuda3std3__45__cpo6cbeginE:
	.zero		1
	.type		_ZN39_INTERNAL_4b8bc6ea_4_k_cu_0f9caf78_78574cuda3std3__48in_placeE,@object
	.size		_ZN39_INTERNAL_4b8bc6ea_4_k_cu_0f9caf78_78574cuda3std3__48in_placeE,(_ZN39_INTERNAL_4b8bc6ea_4_k_cu_0f9caf78_78574cuda3std6ranges3__45__cpo9iter_moveE - _ZN39_INTERNAL_4b8bc6ea_4_k_cu_0f9caf78_78574cuda3std3__48in_placeE)
_ZN39_INTERNAL_4b8bc6ea_4_k_cu_0f9caf78_78574cuda3std3__48in_placeE:
	.zero		1
	.type		_ZN39_INTERNAL_4b8bc6ea_4_k_cu_0f9caf78_78574cuda3std6ranges3__45__cpo9iter_moveE,@object
	.size		_ZN39_INTERNAL_4b8bc6ea_4_k_cu_0f9caf78_78574cuda3std6ranges3__45__cpo9iter_moveE,(_ZN39_INTERNAL_4b8bc6ea_4_k_cu_0f9caf78_78574cuda3std3__45__cpo5beginE - _ZN39_INTERNAL_4b8bc6ea_4_k_cu_0f9caf78_78574cuda3std6ranges3__45__cpo9iter_moveE)
_ZN39_INTERNAL_4b8bc6ea_4_k_cu_0f9caf78_78574cuda3std6ranges3__45__cpo9iter_moveE:
	.zero		1
	.type		_ZN39_INTERNAL_4b8bc6ea_4_k_cu_0f9caf78_78574cuda3std3__45__cpo5beginE,@object
	.size		_ZN39_INTERNAL_4b8bc6ea_4_k_cu_0f9caf78_78574cuda3std3__45__cpo5beginE,(_ZN39_INTERNAL_4b8bc6ea_4_k_cu_0f9caf78_78574cuda3std3__441_GLOBAL__N__4b8bc6ea_4_k_cu_0f9caf78_78576ignoreE - _ZN39_INTERNAL_4b8bc6ea_4_k_cu_0f9caf78_78574cuda3std3__45__cpo5beginE)
_ZN39_INTERNAL_4b8bc6ea_4_k_cu_0f9caf78_78574cuda3std3__45__cpo5beginE:
	.zero		1
	.type		_ZN39_INTERNAL_4b8bc6ea_4_k_cu_0f9caf78_78574cuda3std3__441_GLOBAL__N__4b8bc6ea_4_k_cu_0f9caf78_78576ignoreE,@object
	.size		_ZN39_INTERNAL_4b8bc6ea_4_k_cu_0f9caf78_78574cuda3std3__441_GLOBAL__N__4b8bc6ea_4_k_cu_0f9caf78_78576ignoreE,(_ZN39_INTERNAL_4b8bc6ea_4_k_cu_0f9caf78_78574cute7productE - _ZN39_INTERNAL_4b8bc6ea_4_k_cu_0f9caf78_78574cuda3std3__441_GLOBAL__N__4b8bc6ea_4_k_cu_0f9caf78_78576ignoreE)
_ZN39_INTERNAL_4b8bc6ea_4_k_cu_0f9caf78_78574cuda3std3__441_GLOBAL__N__4b8bc6ea_4_k_cu_0f9caf78_78576ignoreE:
	.zero		1
	.type		_ZN39_INTERNAL_4b8bc6ea_4_k_cu_0f9caf78_78574cute7productE,@object
	.size		_ZN39_INTERNAL_4b8bc6ea_4_k_cu_0f9caf78_78574cute7productE,(_ZN39_INTERNAL_4b8bc6ea_4_k_cu_0f9caf78_78574cuda3std3__45__cpo3endE - _ZN39_INTERNAL_4b8bc6ea_4_k_cu_0f9caf78_78574cute7productE)
_ZN39_INTERNAL_4b8bc6ea_4_k_cu_0f9caf78_78574cute7productE:
	.zero		1
	.type		_ZN39_INTERNAL_4b8bc6ea_4_k_cu_0f9caf78_78574cuda3std3__45__cpo3endE,@object
	.size		_ZN39_INTERNAL_4b8bc6ea_4_k_cu_0f9caf78_78574cuda3std3__45__cpo3endE,(_ZN39_INTERNAL_4b8bc6ea_4_k_cu_0f9caf78_78574cuda3std3__419piecewise_constructE - _ZN39_INTERNAL_4b8bc6ea_4_k_cu_0f9caf78_78574cuda3std3__45__cpo3endE)
_ZN39_INTERNAL_4b8bc6ea_4_k_cu_0f9caf78_78574cuda3std3__45__cpo3endE:
	.zero		1
	.type		_ZN39_INTERNAL_4b8bc6ea_4_k_cu_0f9caf78_78574cuda3std3__419piecewise_constructE,@object
	.size		_ZN39_INTERNAL_4b8bc6ea_4_k_cu_0f9caf78_78574cuda3std3__419piecewise_constructE,(_ZN39_INTERNAL_4b8bc6ea_4_k_cu_0f9caf78_78574cuda3std3__45__cpo4cendE - _ZN39_INTERNAL_4b8bc6ea_4_k_cu_0f9caf78_78574cuda3std3__419piecewise_constructE)
_ZN39_INTERNAL_4b8bc6ea_4_k_cu_0f9caf78_78574cuda3std3__419piecewise_constructE:
	.zero		1
	.type		_ZN39_INTERNAL_4b8bc6ea_4_k_cu_0f9caf78_78574cuda3std3__45__cpo4cendE,@object
	.size		_ZN39_INTERNAL_4b8bc6ea_4_k_cu_0f9caf78_78574cuda3std3__45__cpo4cendE,(_ZN39_INTERNAL_4b8bc6ea_4_k_cu_0f9caf78_78574cuda3std6ranges3__45__cpo4swapE - _ZN39_INTERNAL_4b8bc6ea_4_k_cu_0f9caf78_78574cuda3std3__45__cpo4cendE)
_ZN39_INTERNAL_4b8bc6ea_4_k_cu_0f9caf78_78574cuda3std3__45__cpo4cendE:
	.zero		1
	.type		_ZN39_INTERNAL_4b8bc6ea_4_k_cu_0f9caf78_78574cuda3std6ranges3__45__cpo4swapE,@object
	.size		_ZN39_INTERNAL_4b8bc6ea_4_k_cu_0f9caf78_78574cuda3std6ranges3__45__cpo4swapE,(.L_7 - _ZN39_INTERNAL_4b8bc6ea_4_k_cu_0f9caf78_78574cuda3std6ranges3__45__cpo4swapE)
_ZN39_INTERNAL_4b8bc6ea_4_k_cu_0f9caf78_78574cuda3std6ranges3__45__cpo4swapE:
	.zero		1
.L_7:


//--------------------- .nv.constant0._ZN7cutlass13device_kernelINS_4gemm6kernel13GemmUniversalIN4cute5tupleIJiiiiEEENS1_10collective13CollectiveMmaINS1_37MainloopSm90TmaGmmaWarpSpecializedFP8ILi3ENS5_IJNS4_1CILi2EEENSA_ILi1EEESC_EEENS1_35KernelTmaWarpSpecializedCooperativeEEENS5_IJNSA_ILi512EEENSA_ILi8EEENSA_ILi128EEEEEENS_12float_e4m3_tENS5_IJlSC_lEEESK_SL_NS4_8TiledMMAINS4_8MMA_AtomIJNS4_4SM904GMMA29MMA_64x8x32_F32E4M3E4M3_SS_TNILNSP_7ScaleInE1ELSR_1EEEEEENS4_6LayoutISD_NS5_IJSC_NSA_ILi0EEESV_EEEEENS5_IJNS4_10UnderscoreESY_SY_EEEEENS4_13SM90_TMA_LOADENS4_14ComposedLayoutINS4_7SwizzleILi3ELi4ELi3EEENS4_18smem_ptr_flag_bitsILi8EEENSU_INS5_IJSH_SI_EEENS5_IJSI_SC_EEEEEEEvNS4_8identityENS4_23SM90_TMA_LOAD_MULTICASTES1A_vS1B_EENS_8epilogue10collective6detail29Sm90TmaWarpSpecializedAdapterINS1F_15DefaultEpilogueISK_SL_SL_NS1E_6thread17LinearCombinationISK_Li1EffLNS1J_9ScaleType4KindE0ELNS_15FloatRoundStyleE2ESK_EENS1_15EpilogueDefaultEEEEEvvEEEEvNT_6ParamsE --------------------------
	.section	.nv.constant0._ZN7cutlass13device_kernelINS_4gemm6kernel13GemmUniversalIN4cute5tupleIJiiiiEEENS1_10collective13CollectiveMmaINS1_37MainloopSm90TmaGmmaWarpSpecializedFP8ILi3ENS5_IJNS4_1CILi2EEENSA_ILi1EEESC_EEENS1_35KernelTmaWarpSpecializedCooperativeEEENS5_IJNSA_ILi512EEENSA_ILi8EEENSA_ILi128EEEEEENS_12float_e4m3_tENS5_IJlSC_lEEESK_SL_NS4_8TiledMMAINS4_8MMA_AtomIJNS4_4SM904GMMA29MMA_64x8x32_F32E4M3E4M3_SS_TNILNSP_7ScaleInE1ELSR_1EEEEEENS4_6LayoutISD_NS5_IJSC_NSA_ILi0EEESV_EEEEENS5_IJNS4_10UnderscoreESY_SY_EEEEENS4_13SM90_TMA_LOADENS4_14ComposedLayoutINS4_7SwizzleILi3ELi4ELi3EEENS4_18smem_ptr_flag_bitsILi8EEENSU_INS5_IJSH_SI_EEENS5_IJSI_SC_EEEEEEEvNS4_8identityENS4_23SM90_TMA_LOAD_MULTICASTES1A_vS1B_EENS_8epilogue10collective6detail29Sm90TmaWarpSpecializedAdapterINS1F_15DefaultEpilogueISK_SL_SL_NS1E_6thread17LinearCombinationISK_Li1EffLNS1J_9ScaleType4KindE0ELNS_15FloatRoundStyleE2ESK_EENS1_15EpilogueDefaultEEEEEvvEEEEvNT_6ParamsE,"a",@progbits
	.sectionflags	@""
	.align	4
.nv.constant0._ZN7cutlass13device_kernelINS_4gemm6kernel13GemmUniversalIN4cute5tupleIJiiiiEEENS1_10collective13CollectiveMmaINS1_37MainloopSm90TmaGmmaWarpSpecializedFP8ILi3ENS5_IJNS4_1CILi2EEENSA_ILi1EEESC_EEENS1_35KernelTmaWarpSpecializedCooperativeEEENS5_IJNSA_ILi512EEENSA_ILi8EEENSA_ILi128EEEEEENS_12float_e4m3_tENS5_IJlSC_lEEESK_SL_NS4_8TiledMMAINS4_8MMA_AtomIJNS4_4SM904GMMA29MMA_64x8x32_F32E4M3E4M3_SS_TNILNSP_7ScaleInE1ELSR_1EEEEEENS4_6LayoutISD_NS5_IJSC_NSA_ILi0EEESV_EEEEENS5_IJNS4_10UnderscoreESY_SY_EEEEENS4_13SM90_TMA_LOADENS4_14ComposedLayoutINS4_7SwizzleILi3ELi4ELi3EEENS4_18smem_ptr_flag_bitsILi8EEENSU_INS5_IJSH_SI_EEENS5_IJSI_SC_EEEEEEEvNS4_8identityENS4_23SM90_TMA_LOAD_MULTICASTES1A_vS1B_EENS_8epilogue10collective6detail29Sm90TmaWarpSpecializedAdapterINS1F_15DefaultEpilogueISK_SL_SL_NS1E_6thread17LinearCombinationISK_Li1EffLNS1J_9ScaleType4KindE0ELNS_15FloatRoundStyleE2ESK_EENS1_15EpilogueDefaultEEEEEvvEEEEvNT_6ParamsE:
	.zero		1664


//--------------------- SYMBOLS --------------------------

	.type		.nv.reservedSmem.offset0,@object
	.size		.nv.reservedSmem.offset0,0x4
